def matmul_kernel(
    a_ptr,
    b_ptr,
    c_ptr,
    M,
    N,
    K,
    stride_am,
    stride_ak,
    stride_bk,
    stride_bn,
    stride_cm,
    stride_cn,
    BLOCK_M: tl.constexpr,
    BLOCK_N: tl.constexpr,
    BLOCK_K: tl.constexpr,
    GROUP_M: tl.constexpr,
):
    pid = tl.program_id(axis=0)
    num_pid_m = tl.cdiv(M, BLOCK_M)
    num_pid_n = tl.cdiv(N, BLOCK_N)
    num_pid_in_group = GROUP_M * num_pid_n
    group_id = pid // num_pid_in_group
    first_pid_m = group_id * GROUP_M
    group_size_m = min(num_pid_m - first_pid_m, GROUP_M)
    pid_m = first_pid_m + ((pid % num_pid_in_group) % group_size_m)
    pid_n = (pid % num_pid_in_group) // group_size_m

    offs_am = (pid_m * BLOCK_M + tl.arange(0, BLOCK_M)) % M
    offs_bn = (pid_n * BLOCK_N + tl.arange(0, BLOCK_N)) % N
    offs_k = tl.arange(0, BLOCK_K)
    a_ptrs = a_ptr + offs_am[:, None] * stride_am + offs_k[None, :] * stride_ak
    b_ptrs = b_ptr + offs_k[:, None] * stride_bk + offs_bn[None, :] * stride_bn

    acc = tl.zeros((BLOCK_M, BLOCK_N), dtype=tl.float32)
    for kk in range(0, tl.cdiv(K, BLOCK_K)):
        a = tl.load(a_ptrs, mask=offs_k[None, :] < K - kk * BLOCK_K, other=0.0)
        b = tl.load(b_ptrs, mask=offs_k[:, None] < K - kk * BLOCK_K, other=0.0)
        acc = tl.dot(a, b, acc)
        a_ptrs += BLOCK_K * stride_ak
        b_ptrs += BLOCK_K * stride_bk

    c = acc.to(c_ptr.dtype.element_ty)
    offs_cm = pid_m * BLOCK_M + tl.arange(0, BLOCK_M)
    offs_cn = pid_n * BLOCK_N + tl.arange(0, BLOCK_N)
    c_ptrs = c_ptr + offs_cm[:, None] * stride_cm + offs_cn[None, :] * stride_cn
    mask = (offs_cm[:, None] < M) & (offs_cn[None, :] < N)
    tl.store(c_ptrs, c, mask=mask)

# config = {"BLOCK_K": 32, "BLOCK_M": 128, "BLOCK_N": 256, "GROUP_M": 8, "arch": "sm_100", "dtype": "bf16", "num_ctas": 4, "num_stages": 3, "num_warps": 4}
# arch = sm_100


// ===== COMPILED SASS (sm_100a) =====

	.target	sm_100a

	.elftype	@"ET_EXEC"


//--------------------- .note.nv.tkinfo           --------------------------
	.section	.note.nv.tkinfo,"",@"SHT_NOTE"
	.sectionflags	@"SHF_NOTE_NV_TKINFO"
	.tkinfo
        /*0018*/ 	.word	0x00000081
        /*0030*/ 	.string	""
        /*0030*/ 	.string	"ptxas-blackwell"
        /*0030*/ 	.string	"Cuda compilation tools, release 12.9, V12.9.86"
        /*0030*/ 	.string	"Build cuda_12.9.r12.9/compiler.36037853_0"
        /*0030*/ 	.string	"-v  -suppress-debug-info  -lineinfo  -arch sm_100a "



//--------------------- .note.nv.cuver            --------------------------
	.section	.note.nv.cuver,"",@"SHT_NOTE"
	.sectionflags	@"SHF_NOTE_NV_CUVER"
        /*0018*/ 	.short	0x0001
        /*001a*/ 	.short	0x0064
        /*001c*/ 	.short	0x0001
        /*001e*/ 	.short	0x0000
        /*0020*/ 	.short	0x0001
        /*0022*/ 	.short	0x0000


//--------------------- .nv.info                  --------------------------
	.section	.nv.info,"",@"SHT_CUDA_INFO"
	.align	4


	//----- nvinfo : EIATTR_REGCOUNT
	.align		4
        /*0000*/ 	.byte	0x04, 0x2f
        /*0002*/ 	.short	(.L_4 - .L_3)
	.align		4
.L_3:
        /*0004*/ 	.word	index@(matmul_kernel)
        /*0008*/ 	.word	0x00000095


	//----- nvinfo : EIATTR_FRAME_SIZE
	.align		4
.L_4:
        /*000c*/ 	.byte	0x04, 0x11
        /*000e*/ 	.short	(.L_6 - .L_5)
	.align		4
.L_5:
        /*0010*/ 	.word	index@($__internal_2_$__cuda_sm10x_tcgen05_guardrail_trap_unallocated_columns_being_dealloced)
        /*0014*/ 	.word	0x00000000


	//----- nvinfo : EIATTR_FRAME_SIZE
	.align		4
.L_6:
        /*0018*/ 	.byte	0x04, 0x11
        /*001a*/ 	.short	(.L_8 - .L_7)
	.align		4
.L_7:
        /*001c*/ 	.word	index@($__internal_1_$__cuda_sm10x_tcgen05_guardrail_trap_phase_invalid_during_alloc)
        /*0020*/ 	.word	0x00000000


	//----- nvinfo : EIATTR_FRAME_SIZE
	.align		4
.L_8:
        /*0024*/ 	.byte	0x04, 0x11
        /*0026*/ 	.short	(.L_10 - .L_9)
	.align		4
.L_9:
        /*0028*/ 	.word	index@($__internal_0_$__cuda_sm10x_tcgen05_guardrail_trap_col_being_dealloced_not_returned_by_alloc)
        /*002c*/ 	.word	0x00000000


	//----- nvinfo : EIATTR_FRAME_SIZE
	.align		4
.L_10:
        /*0030*/ 	.byte	0x04, 0x11
        /*0032*/ 	.short	(.L_12 - .L_11)
	.align		4
.L_11:
        /*0034*/ 	.word	index@(matmul_kernel)
        /*0038*/ 	.word	0x00000000


	//----- nvinfo : EIATTR_MIN_STACK_SIZE
	.align		4
.L_12:
        /*003c*/ 	.byte	0x04, 0x12
        /*003e*/ 	.short	(.L_14 - .L_13)
	.align		4
.L_13:
        /*0040*/ 	.word	index@(matmul_kernel)
        /*0044*/ 	.word	0x00000000
.L_14:


//--------------------- .nv.info.matmul_kernel    --------------------------
	.section	.nv.info.matmul_kernel,"",@"SHT_CUDA_INFO"
	.sectionflags	@""
	.align	4


	//----- nvinfo : EIATTR_CUDA_API_VERSION
	.align		4
        /*0000*/ 	.byte	0x04, 0x37
        /*0002*/ 	.short	(.L_16 - .L_15)
.L_15:
        /*0004*/ 	.word	0x00000081


	//----- nvinfo : EIATTR_KPARAM_INFO
	.align		4
.L_16:
        /*0008*/ 	.byte	0x04, 0x17
        /*000a*/ 	.short	(.L_18 - .L_17)
.L_17:
        /*000c*/ 	.word	0x00000000
        /*0010*/ 	.short	0x000d
        /*0012*/ 	.short	0x0048
        /*0014*/ 	.byte	0x00, 0xf4, 0x21, 0x00


	//----- nvinfo : EIATTR_KPARAM_INFO
	.align		4
.L_18:
        /*0018*/ 	.byte	0x04, 0x17
        /*001a*/ 	.short	(.L_20 - .L_19)
.L_19:
        /*001c*/ 	.word	0x00000000
        /*0020*/ 	.short	0x000c
        /*0022*/ 	.short	0x0040
        /*0024*/ 	.byte	0x00, 0xf4, 0x21, 0x00


	//----- nvinfo : EIATTR_KPARAM_INFO
	.align		4
.L_20:
        /*0028*/ 	.byte	0x04, 0x17
        /*002a*/ 	.short	(.L_22 - .L_21)
.L_21:
        /*002c*/ 	.word	0x00000000
        /*0030*/ 	.short	0x000b
        /*0032*/ 	.short	0x0038
        /*0034*/ 	.byte	0x00, 0xf0, 0x11, 0x00


	//----- nvinfo : EIATTR_KPARAM_INFO
	.align		4
.L_22:
        /*0038*/ 	.byte	0x04, 0x17
        /*003a*/ 	.short	(.L_24 - .L_23)
.L_23:
        /*003c*/ 	.word	0x00000000
        /*0040*/ 	.short	0x000a
        /*0042*/ 	.short	0x0034
        /*0044*/ 	.byte	0x00, 0xf0, 0x11, 0x00


	//----- nvinfo : EIATTR_KPARAM_INFO
	.align		4
.L_24:
        /*0048*/ 	.byte	0x04, 0x17
        /*004a*/ 	.short	(.L_26 - .L_25)
.L_25:
        /*004c*/ 	.word	0x00000000
        /*0050*/ 	.short	0x0009
        /*0052*/ 	.short	0x0030
        /*0054*/ 	.byte	0x00, 0xf0, 0x11, 0x00


	//----- nvinfo : EIATTR_KPARAM_INFO
	.align		4
.L_26:
        /*0058*/ 	.byte	0x04, 0x17
        /*005a*/ 	.short	(.L_28 - .L_27)
.L_27:
        /*005c*/ 	.word	0x00000000
        /*0060*/ 	.short	0x0008
        /*0062*/ 	.short	0x002c
        /*0064*/ 	.byte	0x00, 0xf0, 0x11, 0x00


	//----- nvinfo : EIATTR_KPARAM_INFO
	.align		4
.L_28:
        /*0068*/ 	.byte	0x04, 0x17
        /*006a*/ 	.short	(.L_30 - .L_29)
.L_29:
        /*006c*/ 	.word	0x00000000
        /*0070*/ 	.short	0x0007
        /*0072*/ 	.short	0x0028
        /*0074*/ 	.byte	0x00, 0xf0, 0x11, 0x00


	//----- nvinfo : EIATTR_KPARAM_INFO
	.align		4
.L_30:
        /*0078*/ 	.byte	0x04, 0x17
        /*007a*/ 	.short	(.L_32 - .L_31)
.L_31:
        /*007c*/ 	.word	0x00000000
        /*0080*/ 	.short	0x0006
        /*0082*/ 	.short	0x0024
        /*0084*/ 	.byte	0x00, 0xf0, 0x11, 0x00


	//----- nvinfo : EIATTR_KPARAM_INFO
	.align		4
.L_32:
        /*0088*/ 	.byte	0x04, 0x17
        /*008a*/ 	.short	(.L_34 - .L_33)
.L_33:
        /*008c*/ 	.word	0x00000000
        /*0090*/ 	.short	0x0005
        /*0092*/ 	.short	0x0020
        /*0094*/ 	.byte	0x00, 0xf0, 0x11, 0x00


	//----- nvinfo : EIATTR_KPARAM_INFO
	.align		4
.L_34:
        /*0098*/ 	.byte	0x04, 0x17
        /*009a*/ 	.short	(.L_36 - .L_35)
.L_35:
        /*009c*/ 	.word	0x00000000
        /*00a0*/ 	.short	0x0004
        /*00a2*/ 	.short	0x001c
        /*00a4*/ 	.byte	0x00, 0xf0, 0x11, 0x00


	//----- nvinfo : EIATTR_KPARAM_INFO
	.align		4
.L_36:
        /*00a8*/ 	.byte	0x04, 0x17
        /*00aa*/ 	.short	(.L_38 - .L_37)
.L_37:
        /*00ac*/ 	.word	0x00000000
        /*00b0*/ 	.short	0x0003
        /*00b2*/ 	.short	0x0018
        /*00b4*/ 	.byte	0x00, 0xf0, 0x11, 0x00


	//----- nvinfo : EIATTR_KPARAM_INFO
	.align		4
.L_38:
        /*00b8*/ 	.byte	0x04, 0x17
        /*00ba*/ 	.short	(.L_40 - .L_39)
.L_39:
        /*00bc*/ 	.word	0x00000000
        /*00c0*/ 	.short	0x0002
        /*00c2*/ 	.short	0x0010
        /*00c4*/ 	.byte	0x00, 0xf4, 0x21, 0x00


	//----- nvinfo : EIATTR_KPARAM_INFO
	.align		4
.L_40:
        /*00c8*/ 	.byte	0x04, 0x17
        /*00ca*/ 	.short	(.L_42 - .L_41)
.L_41:
        /*00cc*/ 	.word	0x00000000
        /*00d0*/ 	.short	0x0001
        /*00d2*/ 	.short	0x0008
        /*00d4*/ 	.byte	0x00, 0xf4, 0x21, 0x00


	//----- nvinfo : EIATTR_KPARAM_INFO
	.align		4
.L_42:
        /*00d8*/ 	.byte	0x04, 0x17
        /*00da*/ 	.short	(.L_44 - .L_43)
.L_43:
        /*00dc*/ 	.word	0x00000000
        /*00e0*/ 	.short	0x0000
        /*00e2*/ 	.short	0x0000
        /*00e4*/ 	.byte	0x00, 0xf4, 0x21, 0x00


	//----- nvinfo : EIATTR_EXPLICIT_CLUSTER
	.align		4
.L_44:
        /*00e8*/ 	.byte	0x01, 0x3e
	.zero		2


	//----- nvinfo : EIATTR_CTA_PER_CLUSTER
	.align		4
        /*00ec*/ 	.byte	0x04, 0x3d
        /*00ee*/ 	.short	(.L_46 - .L_45)
.L_45:
        /*00f0*/ 	.word	0x00000004
        /*00f4*/ 	.word	0x00000001
        /*00f8*/ 	.word	0x00000001


	//----- nvinfo : EIATTR_AT_ENTRY_FRAGMENTS
	.align		4
.L_46:
        /*00fc*/ 	.byte	0x04, 0x4f
        /*00fe*/ 	.short	(.L_48 - .L_47)


	//   ....[0]....
.L_47:
        /*0100*/ 	.word	0x00000004


	//----- nvinfo : EIATTR_RESERVED_SMEM_USED
	.align		4
.L_48:
        /*0104*/ 	.byte	0x01, 0x41
	.zero		2


	//----- nvinfo : EIATTR_SPARSE_MMA_MASK
	.align		4
        /*0108*/ 	.byte	0x03, 0x50
        /*010a*/ 	.short	0x0000


	//----- nvinfo : EIATTR_TCGEN05_1CTA_USED
	.align		4
        /*010c*/ 	.byte	0x01, 0x51
	.zero		2


	//----- nvinfo : EIATTR_MAXREG_COUNT
	.align		4
        /*0110*/ 	.byte	0x03, 0x1b
        /*0112*/ 	.short	0x00ff


	//----- nvinfo : EIATTR_NUM_BARRIERS
	.align		4
        /*0114*/ 	.byte	0x02, 0x4c
        /*0116*/ 	.byte	0x01
	.zero		1


	//----- nvinfo : EIATTR_INT_WARP_WIDE_INSTR_OFFSETS
	.align		4
        /*0118*/ 	.byte	0x04, 0x31
        /*011a*/ 	.short	(.L_50 - .L_49)


	//   ....[0]....
.L_49:
        /*011c*/ 	.word	0x00001630


	//   ....[1]....
        /*0120*/ 	.word	0x000019e0


	//   ....[2]....
        /*0124*/ 	.word	0x00002f40


	//   ....[3]....
        /*0128*/ 	.word	0x00006e40


	//   ....[4]....
        /*012c*/ 	.word	0x00006e90


	//----- nvinfo : EIATTR_COOP_GROUP_MASK_REGIDS
	.align		4
.L_50:
        /*0130*/ 	.byte	0x04, 0x29
        /*0132*/ 	.short	(.L_52 - .L_51)


	//   ....[0]....
.L_51:
        /*0134*/ 	.word	0xffffffff


	//   ....[1]....
        /*0138*/ 	.word	0xffffffff


	//   ....[2]....
        /*013c*/ 	.word	0xffffffff


	//   ....[3]....
        /*0140*/ 	.word	0xffffffff


	//----- nvinfo : EIATTR_COOP_GROUP_INSTR_OFFSETS
	.align		4
.L_52:
        /*0144*/ 	.byte	0x04, 0x28
        /*0146*/ 	.short	(.L_54 - .L_53)


	//   ....[0]....
.L_53:
        /*0148*/ 	.word	0x00000060


	//   ....[1]....
        /*014c*/ 	.word	0x00000320


	//   ....[2]....
        /*0150*/ 	.word	0x00006cd0


	//   ....[3]....
        /*0154*/ 	.word	0x00006f40


	//----- nvinfo : EIATTR_VRC_CTA_INIT_COUNT
	.align		4
.L_54:
        /*0158*/ 	.byte	0x02, 0x4a
        /*015a*/ 	.byte	0x80
	.zero		1


	//----- nvinfo : EIATTR_MBARRIER_INSTR_OFFSETS
	.align		4
        /*015c*/ 	.byte	0x04, 0x39
        /*015e*/ 	.short	(.L_56 - .L_55)


	//   ....[0]....
.L_55:
        /*0160*/ 	.word	0x00001c60
        /*0164*/ 	.word	0x000000ff
        /*0168*/ 	.word	0x00000000
        /*016c*/ 	.short	0x0100
        /*016e*/ 	.byte	0x0d
	.zero		1


	//   ....[1]....
        /*0170*/ 	.word	0x00002f90
        /*0174*/ 	.word	0x000000ff
        /*0178*/ 	.word	0x00002008
        /*017c*/ 	.short	0x0100
        /*017e*/ 	.byte	0x0b
	.zero		1


	//   ....[2]....
        /*0180*/ 	.word	0x00004790
        /*0184*/ 	.word	0x000000ff
        /*0188*/ 	.word	0x00000000
        /*018c*/ 	.short	0x010a
        /*018e*/ 	.byte	0x0d
	.zero		1


	//   ....[3]....
        /*0190*/ 	.word	0x00004fc0
        /*0194*/ 	.word	0x000000ff
        /*0198*/ 	.word	0x00000000
        /*019c*/ 	.short	0x010a
        /*019e*/ 	.byte	0x0d
	.zero		1


	//   ....[4]....
        /*01a0*/ 	.word	0x000050e0
        /*01a4*/ 	.word	0x000000ff
        /*01a8*/ 	.word	0x00002000
        /*01ac*/ 	.short	0x0108
        /*01ae*/ 	.byte	0x0b
	.zero		1


	//   ....[5]....
        /*01b0*/ 	.word	0x000051c0
        /*01b4*/ 	.word	0x000000ff
        /*01b8*/ 	.word	0x00002008
        /*01bc*/ 	.short	0x0108
        /*01be*/ 	.byte	0x0b
	.zero		1


	//   ....[6]....
        /*01c0*/ 	.word	0x00006f60
        /*01c4*/ 	.word	0x000000ff
        /*01c8*/ 	.word	0x00000000
        /*01cc*/ 	.short	0x010a
        /*01ce*/ 	.byte	0x0d
	.zero		1


	//   ....[7]....
        /*01d0*/ 	.word	0x00006f90
        /*01d4*/ 	.word	0x000000ff
        /*01d8*/ 	.word	0x00000000
        /*01dc*/ 	.short	0x010a
        /*01de*/ 	.byte	0x0d
	.zero		1


	//----- nvinfo : EIATTR_NUM_MBARRIERS
	.align		4
.L_56:
        /*01e0*/ 	.byte	0x03, 0x38
        /*01e2*/ 	.short	0x0002


	//----- nvinfo : EIATTR_EXIT_INSTR_OFFSETS
	.align		4
        /*01e4*/ 	.byte	0x04, 0x1c
        /*01e6*/ 	.short	(.L_58 - .L_57)


	//   ....[0]....
.L_57:
        /*01e8*/ 	.word	0x00006f50


	//----- nvinfo : EIATTR_REQNTID
	.align		4
.L_58:
        /*01ec*/ 	.byte	0x04, 0x10
        /*01ee*/ 	.short	(.L_60 - .L_59)
.L_59:
        /*01f0*/ 	.word	0x00000080
        /*01f4*/ 	.word	0x00000001
        /*01f8*/ 	.word	0x00000001


	//----- nvinfo : EIATTR_CRS_STACK_SIZE
	.align		4
.L_60:
        /*01fc*/ 	.byte	0x04, 0x1e
        /*01fe*/ 	.short	(.L_62 - .L_61)
.L_61:
        /*0200*/ 	.word	0x00000000


	//----- nvinfo : EIATTR_CBANK_PARAM_SIZE
	.align		4
.L_62:
        /*0204*/ 	.byte	0x03, 0x19
        /*0206*/ 	.short	0x0050


	//----- nvinfo : EIATTR_PARAM_CBANK
	.align		4
        /*0208*/ 	.byte	0x04, 0x0a
        /*020a*/ 	.short	(.L_64 - .L_63)
	.align		4
.L_63:
        /*020c*/ 	.word	index@(.nv.constant0.matmul_kernel)
        /*0210*/ 	.short	0x0380
        /*0212*/ 	.short	0x0050


	//----- nvinfo : EIATTR_SW_WAR
	.align		4
.L_64:
        /*0214*/ 	.byte	0x04, 0x36
        /*0216*/ 	.short	(.L_66 - .L_65)
.L_65:
        /*0218*/ 	.word	0x00000008
.L_66:


//--------------------- .nv.compat                --------------------------
	.section	.nv.compat,"",@"SHT_CUDA_COMPAT_INFO"
	.align	4
        /*0000*/ 	.byte	0x02, 0x02, 0x02, 0x00, 0x02, 0x05, 0x05, 0x00, 0x02, 0x03, 0x00, 0x00, 0x02, 0x06, 0x01, 0x00


//--------------------- .nv.callgraph             --------------------------
	.section	.nv.callgraph,"",@"SHT_CUDA_CALLGRAPH"
	.align	4
	.sectionentsize	8
	.align		4
        /*0000*/ 	.word	0x00000000
	.align		4
        /*0004*/ 	.word	0xffffffff
	.align		4
        /*0008*/ 	.word	0x00000000
	.align		4
        /*000c*/ 	.word	0xfffffffe
	.align		4
        /*0010*/ 	.word	0x00000000
	.align		4
        /*0014*/ 	.word	0xfffffffd
	.align		4
        /*0018*/ 	.word	0x00000000
	.align		4
        /*001c*/ 	.word	0xfffffffc


//--------------------- .text.matmul_kernel       --------------------------
	.section	.text.matmul_kernel,"ax",@progbits
	.align	128
        .global         matmul_kernel
        .type           matmul_kernel,@function
        .size           matmul_kernel,(.L_x_21 - matmul_kernel)
        .other          matmul_kernel,@"STO_CUDA_ENTRY STV_DEFAULT"
matmul_kernel:
.text.matmul_kernel:
[----:B------:R-:W0:Y:S01]  /*0000*/  LDC R1, c[0x0][0x37c] ;  /* 0x0000df00ff017b82 */ /* 0x000e220000000800 */
[----:B------:R-:W1:Y:S01]  /*0010*/  S2R R39, SR_TID.X ;  /* 0x0000000000277919 */ /* 0x000e620000002100 */
[----:B------:R-:W2:Y:S01]  /*0020*/  LDCU.64 UR24, c[0x0][0x358] ;  /* 0x00006b00ff1877ac */ /* 0x000ea20008000a00 */
[----:B-1----:R-:W-:-:S13]  /*0030*/  ISETP.GE.U32.AND P1, PT, R39, 0x20, PT ;  /* 0x000000202700780c */ /* 0x002fda0003f26070 */
[----:B--2---:R-:W-:Y:S05]  /*0040*/  @P1 BRA `(.L_x_0) ;  /* 0x0000000000b81947 */ /* 0x004fea0003800000 */
[----:B------:R-:W1:Y:S01]  /*0050*/  S2UR UR6, SR_CgaCtaId ;  /* 0x00000000000679c3 */ /* 0x000e620000008800 */
[----:B------:R-:W-:Y:S01]  /*0060*/  NOP ;  /* 0x0000000000007918 */ /* 0x000fe20000000000 */
[----:B------:R-:W-:Y:S02]  /*0070*/  UMOV UR4, 0x40 ;  /* 0x0000004000047882 */ /* 0x000fe40000000000 */
[----:B-1----:R-:W-:-:S09]  /*0080*/  ULEA UR4, UR6, UR4, 0x18 ;  /* 0x0000000406047291 */ /* 0x002fd2000f8ec0ff */
[----:B------:R-:W1:Y:S01]  /*0090*/  LDS.U8 R0, [UR4] ;  /* 0x00000004ff007984 */ /* 0x000e620008000000 */
[----:B------:R-:W-:Y:S02]  /*00a0*/  UMOV UR4, 0x400 ;  /* 0x0000040000047882 */ /* 0x000fe40000000000 */
[----:B------:R-:W-:Y:S01]  /*00b0*/  ULEA UR4, UR6, UR4, 0x18 ;  /* 0x0000000406047291 */ /* 0x000fe2000f8ec0ff */
[----:B-1----:R-:W-:-:S13]  /*00c0*/  ISETP.NE.AND P0, PT, R0, RZ, PT ;  /* 0x000000ff0000720c */ /* 0x002fda0003f05270 */
[----:B------:R-:W-:Y:S05]  /*00d0*/  @P0 BRA `(.L_x_1) ;  /* 0x00000000007c0947 */ /* 0x000fea0003800000 */
[----:B------:R-:W-:-:S13]  /*00e0*/  ELECT P0, URZ, PT ;  /* 0x0000000000ff782f */ /* 0x000fda0003800000 */
[----:B------:R-:W-:Y:S05]  /*00f0*/  @!P0 BRA `(.L_x_2) ;  /* 0x0000000000848947 */ /* 0x000fea0003800000 */
[----:B------:R-:W-:Y:S01]  /*0100*/  UMOV UR5, 0x4 ;  /* 0x0000000400057882 */ /* 0x000fe20000000000 */
[----:B------:R-:W-:Y:S02]  /*0110*/  IMAD.MOV.U32 R4, RZ, RZ, 0x1 ;  /* 0x00000001ff047424 */ /* 0x000fe400078e00ff */
[----:B------:R-:W-:Y:S02]  /*0120*/  IMAD.MOV.U32 R5, RZ, RZ, 0xf ;  /* 0x0000000fff057424 */ /* 0x000fe400078e00ff */
[----:B------:R-:W-:Y:S04]  /*0130*/  DEPBAR.LE SB1, 0x36 ;  /* 0x00009d800000791a */ /* 0x000fe80000000000 */
[----:B------:R-:W1:Y:S02]  /*0140*/  UTCATOMSWS.FIND_AND_SET.ALIGN UP0, UR5, UR5 ;  /* 0x00000005000575e3 */ /* 0x000e640008000800 */
[----:B-1----:R-:W-:-:S04]  /*0150*/  PLOP3.LUT P0, PT, PT, PT, UP0, 0x80, 0x8 ;  /* 0x000000000008781c */ /* 0x002fc80003f0f008 */
[----:B------:R-:W-:-:S04]  /*0160*/  SEL R0, RZ, 0xffffffff, !P0 ;  /* 0xffffffffff007807 */ /* 0x000fc80004000000 */
[----:B------:R-:W-:Y:S01]  /*0170*/  ISETP.NE.AND P0, PT, R0, RZ, PT ;  /* 0x000000ff0000720c */ /* 0x000fe20003f05270 */
[----:B------:R-:W-:-:S12]  /*0180*/  IMAD.U32 R0, RZ, RZ, UR5 ;  /* 0x00000005ff007e24 */ /* 0x000fd8000f8e00ff */
[----:B------:R-:W-:Y:S05]  /*0190*/  @P0 BRA `(.L_x_3) ;  /* 0x0000000000240947 */ /* 0x000fea0003800000 */
.L_x_4:
[----:B------:R-:W-:Y:S05]  /*01a0*/  NANOSLEEP 0x64 ;  /* 0x000000640000795d */ /* 0x000fea0003800000 */
[----:B------:R-:W-:-:S05]  /*01b0*/  UMOV UR5, 0x4 ;  /* 0x0000000400057882 */ /* 0x000fca0000000000 */
[----:B------:R-:W-:Y:S04]  /*01c0*/  DEPBAR.LE SB1, 0x36 ;  /* 0x00009d800000791a */ /* 0x000fe80000000000 */
[----:B------:R-:W1:Y:S02]  /*01d0*/  UTCATOMSWS.FIND_AND_SET.ALIGN UP0, UR5, UR5 ;  /* 0x00000005000575e3 */ /* 0x000e640008000800 */
[----:B-1----:R-:W-:-:S04]  /*01e0*/  PLOP3.LUT P0, PT, PT, PT, UP0, 0x80, 0x8 ;  /* 0x000000000008781c */ /* 0x002fc80003f0f008 */
[----:B------:R-:W-:-:S04]  /*01f0*/  SEL R0, RZ, 0xffffffff, !P0 ;  /* 0xffffffffff007807 */ /* 0x000fc80004000000 */
[----:B------:R-:W-:Y:S01]  /*0200*/  ISETP.NE.AND P0, PT, R0, RZ, PT ;  /* 0x000000ff0000720c */ /* 0x000fe20003f05270 */
[----:B------:R-:W-:-:S12]  /*0210*/  IMAD.U32 R0, RZ, RZ, UR5 ;  /* 0x00000005ff007e24 */ /* 0x000fd8000f8e00ff */
[----:B------:R-:W-:Y:S05]  /*0220*/  @!P0 BRA `(.L_x_4) ;  /* 0xfffffffc00dc8947 */ /* 0x000fea000383ffff */
.L_x_3:
[C---:B------:R-:W-:Y:S01]  /*0230*/  VIADD R3, R0.reuse, 0x10 ;  /* 0x0000001000037836 */ /* 0x040fe20000000000 */
[----:B------:R-:W-:Y:S01]  /*0240*/  UMOV UR5, 0x50 ;  /* 0x0000005000057882 */ /* 0x000fe20000000000 */
[----:B------:R-:W-:Y:S01]  /*0250*/  SHF.L.U32 R2, R5, R0, RZ ;  /* 0x0000000005027219 */ /* 0x000fe200000006ff */
[----:B------:R-:W-:Y:S01]  /*0260*/  ULEA UR5, UR6, UR5, 0x18 ;  /* 0x0000000506057291 */ /* 0x000fe2000f8ec0ff */
[----:B------:R-:W-:Y:S01]  /*0270*/  IMAD.SHL.U32 R0, R0, 0x20, RZ ;  /* 0x0000002000007824 */ /* 0x000fe200078e00ff */
[----:B------:R-:W-:-:S04]  /*0280*/  SHF.L.U32 R3, R4, R3, RZ ;  /* 0x0000000304037219 */ /* 0x000fc800000006ff */
[----:B------:R-:W-:-:S05]  /*0290*/  LOP3.LUT R2, R3, R2, RZ, 0xfc, !PT ;  /* 0x0000000203027212 */ /* 0x000fca00078efcff */
[----:B------:R1:W-:Y:S04]  /*02a0*/  ATOMS.OR RZ, [UR5], R2 ;  /* 0x00000002ffff798c */ /* 0x0003e8000b000005 */
[----:B------:R1:W-:Y:S01]  /*02b0*/  STS [UR4], R0 ;  /* 0x00000000ff007988 */ /* 0x0003e20008000804 */
[----:B------:R-:W-:Y:S05]  /*02c0*/  BRA `(.L_x_2) ;  /* 0x0000000000107947 */ /* 0x000fea0003800000 */
.L_x_1:
[----:B------:R-:W-:Y:S01]  /*02d0*/  IMAD.MOV.U32 R0, RZ, RZ, -0x1 ;  /* 0xffffffffff007424 */ /* 0x000fe200078e00ff */
[----:B------:R-:W-:-:S04]  /*02e0*/  MOV R2, 0x310 ;  /* 0x0000031000027802 */ /* 0x000fc80000000f00 */
[----:B------:R1:W-:Y:S03]  /*02f0*/  STS [UR4], R0 ;  /* 0x00000000ff007988 */ /* 0x0003e60008000804 */
[----:B01----:R-:W-:Y:S05]  /*0300*/  CALL.REL.NOINC `($__internal_1_$__cuda_sm10x_tcgen05_guardrail_trap_phase_invalid_during_alloc) ;  /* 0x0000006c00387944 */ /* 0x003fea0003c00000 */
.L_x_2:
[----:B------:R-:W-:Y:S05]  /*0310*/  WARPSYNC.ALL ;  /* 0x0000000000007948 */ /* 0x000fea0003800000 */
[----:B------:R-:W-:Y:S01]  /*0320*/  NOP ;  /* 0x0000000000007918 */ /* 0x000fe20000000000 */
.L_x_0:
[----:B------:R-:W2:Y:S08]  /*0330*/  LDC.64 R16, c[0x0][0x398] ;  /* 0x0000e600ff107b82 */ /* 0x000eb00000000a00 */
[----:B------:R-:W3:Y:S02]  /*0340*/  S2UR UR5, SR_CgaSize ;  /* 0x00000000000579c3 */ /* 0x000ee40000008a00 */
[----:B---3--:R-:W-:-:S12]  /*0350*/  UIMAD UR5, UR5, -0xa0, URZ ;  /* 0xffffff60050578a4 */ /* 0x008fd8000f8e02ff */
[----:B------:R-:W3:Y:S01]  /*0360*/  LDCU UR5, c[0x0][UR5+0x2b0] ;  /* 0x00005600050577ac */ /* 0x000ee20008000800 */
[----:B------:R-:W4:Y:S01]  /*0370*/  S2R R31, SR_CgaCtaId ;  /* 0x00000000001f7919 */ /* 0x000f220000008800 */
[----:B------:R-:W-:Y:S01]  /*0380*/  SHF.R.U32.HI R38, RZ, 0x5, R39 ;  /* 0x00000005ff267819 */ /* 0x000fe20000011627 */
[----:B------:R-:W5:Y:S01]  /*0390*/  S2UR UR4, SR_CTAID.X ;  /* 0x00000000000479c3 */ /* 0x000f620000002500 */
[----:B-12---:R-:W-:Y:S01]  /*03a0*/  VIADD R0, R17, 0xff ;  /* 0x000000ff11007836 */ /* 0x006fe20000000000 */
[----:B------:R-:W-:Y:S02]  /*03b0*/  IABS R13, R16 ;  /* 0x00000010000d7213 */ /* 0x000fe40000000000 */
[----:B------:R-:W-:Y:S02]  /*03c0*/  IABS R28, R17 ;  /* 0x00000011001c7213 */ /* 0x000fe40000000000 */
[----:B------:R-:W-:Y:S02]  /*03d0*/  SHF.R.S32.HI R3, RZ, 0x1f, R0 ;  /* 0x0000001fff037819 */ /* 0x000fe40000011400 */
[----:B-----5:R-:W-:Y:S01]  /*03e0*/  I2FP.F32.U32 R5, UR4 ;  /* 0x0000000400057c45 */ /* 0x020fe20008201000 */
[----:B------:R-:W1:Y:S01]  /*03f0*/  S2UR UR4, SR_CgaCtaId ;  /* 0x00000000000479c3 */ /* 0x000e620000008800 */
[----:B------:R-:W-:-:S03]  /*0400*/  LEA.HI R3, R3, R0, RZ, 0x8 ;  /* 0x0000000003037211 */ /* 0x000fc600078f40ff */
[----:B---3--:R-:W-:Y:S01]  /*0410*/  FMUL R5, R5, UR5 ;  /* 0x0000000505057c20 */ /* 0x008fe20008400000 */
[----:B------:R-:W-:-:S05]  /*0420*/  SHF.R.S32.HI R3, RZ, 0x8, R3 ;  /* 0x00000008ff037819 */ /* 0x000fca0000011403 */
[----:B------:R-:W-:Y:S01]  /*0430*/  IMAD.SHL.U32 R4, R3, 0x8, RZ ;  /* 0x0000000803047824 */ /* 0x000fe200078e00ff */
[----:B------:R-:W-:Y:S04]  /*0440*/  F2I.U32.TRUNC.NTZ R5, R5 ;  /* 0x0000000500057305 */ /* 0x000fe8000020f000 */
[----:B------:R-:W-:-:S04]  /*0450*/  IABS R7, R4 ;  /* 0x0000000400077213 */ /* 0x000fc80000000000 */
[----:B------:R-:W2:Y:S08]  /*0460*/  I2F.RP R0, R7 ;  /* 0x0000000700007306 */ /* 0x000eb00000209400 */
[----:B--2---:R-:W2:Y:S02]  /*0470*/  MUFU.RCP R0, R0 ;  /* 0x0000000000007308 */ /* 0x004ea40000001000 */
[----:B--2---:R-:W-:Y:S01]  /*0480*/  VIADD R2, R0, 0xffffffe ;  /* 0x0ffffffe00027836 */ /* 0x004fe20000000000 */
[----:B------:R-:W-:-:S05]  /*0490*/  IABS R0, R5 ;  /* 0x0000000500007213 */ /* 0x000fca0000000000 */
[----:B------:R2:W3:Y:S02]  /*04a0*/  F2I.FTZ.U32.TRUNC.NTZ R3, R2 ;  /* 0x0000000200037305 */ /* 0x0004e4000021f000 */
[----:B--2---:R-:W-:Y:S02]  /*04b0*/  IMAD.MOV.U32 R2, RZ, RZ, RZ ;  /* 0x000000ffff027224 */ /* 0x004fe400078e00ff */
[----:B---3--:R-:W-:-:S04]  /*04c0*/  IMAD.MOV R6, RZ, RZ, -R3 ;  /* 0x000000ffff067224 */ /* 0x008fc800078e0a03 */
[----:B------:R-:W-:Y:S01]  /*04d0*/  IMAD R9, R6, R7, RZ ;  /* 0x0000000706097224 */ /* 0x000fe200078e02ff */
[----:B------:R-:W-:-:S03]  /*04e0*/  IABS R6, R4 ;  /* 0x0000000400067213 */ /* 0x000fc60000000000 */
[----:B------:R-:W-:-:S04]  /*04f0*/  IMAD.HI.U32 R3, R3, R9, R2 ;  /* 0x0000000903037227 */ /* 0x000fc800078e0002 */
[----:B------:R-:W-:Y:S02]  /*0500*/  IMAD.MOV R2, RZ, RZ, -R6 ;  /* 0x000000ffff027224 */ /* 0x000fe400078e0a06 */
[----:B------:R-:W-:-:S04]  /*0510*/  IMAD.HI.U32 R3, R3, R0, RZ ;  /* 0x0000000003037227 */ /* 0x000fc800078e00ff */
[----:B------:R-:W-:Y:S01]  /*0520*/  IMAD R0, R3, R2, R0 ;  /* 0x0000000203007224 */ /* 0x000fe200078e0200 */
[----:B------:R-:W-:Y:S04]  /*0530*/  BAR.SYNC.DEFER_BLOCKING 0x0 ;  /* 0x0000000000007b1d */ /* 0x000fe80000010000 */
[----:B------:R-:W-:-:S13]  /*0540*/  ISETP.GT.U32.AND P2, PT, R7, R0, PT ;  /* 0x000000000700720c */ /* 0x000fda0003f44070 */
[----:B------:R-:W-:Y:S02]  /*0550*/  @!P2 IMAD.IADD R0, R0, 0x1, -R7 ;  /* 0x000000010000a824 */ /* 0x000fe400078e0a07 */
[----:B------:R-:W-:Y:S01]  /*0560*/  @!P2 VIADD R3, R3, 0x1 ;  /* 0x000000010303a836 */ /* 0x000fe20000000000 */
[----:B------:R-:W-:Y:S02]  /*0570*/  ISETP.NE.AND P2, PT, R4, RZ, PT ;  /* 0x000000ff0400720c */ /* 0x000fe40003f45270 */
[----:B------:R-:W-:Y:S02]  /*0580*/  ISETP.GE.U32.AND P0, PT, R0, R7, PT ;  /* 0x000000070000720c */ /* 0x000fe40003f06070 */
[----:B------:R-:W-:-:S04]  /*0590*/  LOP3.LUT R0, R5, R4, RZ, 0x3c, !PT ;  /* 0x0000000405007212 */ /* 0x000fc800078e3cff */
[----:B------:R-:W-:Y:S01]  /*05a0*/  ISETP.GE.AND P3, PT, R0, RZ, PT ;  /* 0x000000ff0000720c */ /* 0x000fe20003f66270 */
[----:B------:R-:W-:-:S06]  /*05b0*/  VIADD R0, R16, 0x7f ;  /* 0x0000007f10007836 */ /* 0x000fcc0000000000 */
[----:B------:R-:W-:-:S04]  /*05c0*/  @P0 VIADD R3, R3, 0x1 ;  /* 0x0000000103030836 */ /* 0x000fc80000000000 */
[----:B------:R-:W-:Y:S01]  /*05d0*/  IMAD.MOV.U32 R2, RZ, RZ, R3 ;  /* 0x000000ffff027224 */ /* 0x000fe200078e0003 */
[----:B------:R-:W-:-:S03]  /*05e0*/  SHF.R.S32.HI R3, RZ, 0x1f, R0 ;  /* 0x0000001fff037819 */ /* 0x000fc60000011400 */
[----:B------:R-:W-:Y:S01]  /*05f0*/  @!P3 IMAD.MOV R2, RZ, RZ, -R2 ;  /* 0x000000ffff02b224 */ /* 0x000fe200078e0a02 */
[----:B------:R-:W-:Y:S02]  /*0600*/  @!P2 LOP3.LUT R2, RZ, R4, RZ, 0x33, !PT ;  /* 0x00000004ff02a212 */ /* 0x000fe400078e33ff */
[----:B------:R-:W-:-:S03]  /*0610*/  LEA.HI R3, R3, R0, RZ, 0x7 ;  /* 0x0000000003037211 */ /* 0x000fc600078f38ff */
[----:B------:R-:W-:Y:S02]  /*0620*/  IMAD.SHL.U32 R8, R2, 0x8, RZ ;  /* 0x0000000802087824 */ /* 0x000fe400078e00ff */
[----:B------:R-:W-:-:S03]  /*0630*/  IMAD.MOV R2, RZ, RZ, -R2 ;  /* 0x000000ffff027224 */ /* 0x000fc600078e0a02 */
[----:B------:R-:W-:Y:S01]  /*0640*/  LEA.HI.SX32 R3, R3, -R8, 0x19 ;  /* 0x8000000803037211 */ /* 0x000fe200078fcaff */
[----:B------:R-:W-:-:S03]  /*0650*/  IMAD R10, R4, R2, R5 ;  /* 0x00000002040a7224 */ /* 0x000fc600078e0205 */
[----:B------:R-:W-:Y:S02]  /*0660*/  VIMNMX R11, PT, PT, R3, 0x8, PT ;  /* 0x00000008030b7848 */ /* 0x000fe40003fe0100 */
[----:B------:R-:W-:Y:S02]  /*0670*/  IABS R9, R10 ;  /* 0x0000000a00097213 */ /* 0x000fe40000000000 */
[-C--:B------:R-:W-:Y:S02]  /*0680*/  IABS R7, R11.reuse ;  /* 0x0000000b00077213 */ /* 0x080fe40000000000 */
[----:B------:R-:W-:Y:S02]  /*0690*/  IABS R4, R11 ;  /* 0x0000000b00047213 */ /* 0x000fe40000000000 */
[----:B------:R-:W2:Y:S08]  /*06a0*/  I2F.RP R0, R7 ;  /* 0x0000000700007306 */ /* 0x000eb00000209400 */
[----:B--2---:R-:W2:Y:S02]  /*06b0*/  MUFU.RCP R0, R0 ;  /* 0x0000000000007308 */ /* 0x004ea40000001000 */
[----:B--2---:R-:W-:-:S02]  /*06c0*/  VIADD R3, R0, 0xffffffe ;  /* 0x0ffffffe00037836 */ /* 0x004fc40000000000 */
[----:B------:R-:W-:-:S04]  /*06d0*/  IMAD.MOV R0, RZ, RZ, -R4 ;  /* 0x000000ffff007224 */ /* 0x000fc800078e0a04 */
[----:B------:R-:W2:Y:S02]  /*06e0*/  F2I.FTZ.U32.TRUNC.NTZ R3, R3 ;  /* 0x0000000300037305 */ /* 0x000ea4000021f000 */
[----:B--2---:R-:W-:-:S04]  /*06f0*/  IMAD.MOV R6, RZ, RZ, -R3 ;  /* 0x000000ffff067224 */ /* 0x004fc800078e0a03 */
[----:B------:R-:W-:Y:S02]  /*0700*/  IMAD.MOV.U32 R2, RZ, RZ, R6 ;  /* 0x000000ffff027224 */ /* 0x000fe400078e0006 */
[----:B------:R-:W2:Y:S02]  /*0710*/  I2F.RP R6, R28 ;  /* 0x0000001c00067306 */ /* 0x000ea40000209400 */
[----:B------:R-:W-:Y:S02]  /*0720*/  IMAD R5, R2, R7, RZ ;  /* 0x0000000702057224 */ /* 0x000fe400078e02ff */
[----:B------:R-:W-:-:S04]  /*0730*/  IMAD.MOV.U32 R2, RZ, RZ, RZ ;  /* 0x000000ffff027224 */ /* 0x000fc800078e00ff */
[----:B------:R-:W-:Y:S02]  /*0740*/  IMAD.HI.U32 R2, R3, R5, R2 ;  /* 0x0000000503027227 */ /* 0x000fe400078e0002 */
[----:B------:R-:W3:Y:S04]  /*0750*/  I2F.RP R3, R13 ;  /* 0x0000000d00037306 */ /* 0x000ee80000209400 */
[----:B------:R-:W-:-:S04]  /*0760*/  IMAD.HI.U32 R2, R2, R9, RZ ;  /* 0x0000000902027227 */ /* 0x000fc800078e00ff */
[----:B------:R-:W-:Y:S01]  /*0770*/  IMAD R0, R2, R0, R9 ;  /* 0x0000000002007224 */ /* 0x000fe200078e0209 */
[----:B--2---:R-:W2:Y:S01]  /*0780*/  MUFU.RCP R6, R6 ;  /* 0x0000000600067308 */ /* 0x004ea20000001000 */
[----:B----4-:R-:W-:-:S03]  /*0790*/  IMAD R9, R31, 0x40, R38 ;  /* 0x000000401f097824 */ /* 0x010fc600078e0226 */
[----:B------:R-:W-:-:S04]  /*07a0*/  ISETP.GT.U32.AND P2, PT, R7, R0, PT ;  /* 0x000000000700720c */ /* 0x000fc80003f44070 */
[----:B---3--:R-:W3:Y:S09]  /*07b0*/  MUFU.RCP R3, R3 ;  /* 0x0000000300037308 */ /* 0x008ef20000001000 */
[----:B------:R-:W-:Y:S02]  /*07c0*/  @!P2 IMAD.IADD R0, R0, 0x1, -R7 ;  /* 0x000000010000a824 */ /* 0x000fe400078e0a07 */
[----:B------:R-:W-:Y:S01]  /*07d0*/  @!P2 VIADD R2, R2, 0x1 ;  /* 0x000000010202a836 */ /* 0x000fe20000000000 */
[----:B------:R-:W-:-:S02]  /*07e0*/  ISETP.NE.AND P2, PT, R11, RZ, PT ;  /* 0x000000ff0b00720c */ /* 0x000fc40003f45270 */
[----:B------:R-:W-:Y:S01]  /*07f0*/  ISETP.GE.U32.AND P0, PT, R0, R7, PT ;  /* 0x000000070000720c */ /* 0x000fe20003f06070 */
[----:B--2---:R-:W-:Y:S01]  /*0800*/  VIADD R7, R6, 0xffffffe ;  /* 0x0ffffffe06077836 */ /* 0x004fe20000000000 */
[----:B------:R-:W-:Y:S01]  /*0810*/  LOP3.LUT R0, R10, R11, RZ, 0x3c, !PT ;  /* 0x0000000b0a007212 */ /* 0x000fe200078e3cff */
[----:B---3--:R-:W-:Y:S01]  /*0820*/  VIADD R4, R3, 0xffffffe ;  /* 0x0ffffffe03047836 */ /* 0x008fe20000000000 */
[----:B------:R-:W-:Y:S02]  /*0830*/  LOP3.LUT R3, R39, 0x7f, RZ, 0xc0, !PT ;  /* 0x0000007f27037812 */ /* 0x000fe400078ec0ff */
[----:B------:R-:W-:Y:S01]  /*0840*/  ISETP.GE.AND P3, PT, R0, RZ, PT ;  /* 0x000000ff0000720c */ /* 0x000fe20003f66270 */
[----:B------:R2:W3:Y:S06]  /*0850*/  F2I.FTZ.U32.TRUNC.NTZ R5, R4 ;  /* 0x0000000400057305 */ /* 0x0004ec000021f000 */
[----:B------:R-:W-:-:S02]  /*0860*/  @P0 VIADD R2, R2, 0x1 ;  /* 0x0000000102020836 */ /* 0x000fc40000000000 */
[----:B------:R-:W4:Y:S01]  /*0870*/  F2I.FTZ.U32.TRUNC.NTZ R7, R7 ;  /* 0x0000000700077305 */ /* 0x000f22000021f000 */
[----:B--2---:R-:W-:Y:S02]  /*0880*/  IMAD.MOV.U32 R4, RZ, RZ, RZ ;  /* 0x000000ffff047224 */ /* 0x004fe400078e00ff */
[----:B------:R-:W-:-:S04]  /*0890*/  IMAD.MOV.U32 R12, RZ, RZ, R2 ;  /* 0x000000ffff0c7224 */ /* 0x000fc800078e0002 */
[----:B------:R-:W-:Y:S01]  /*08a0*/  @!P3 IMAD.MOV R12, RZ, RZ, -R12 ;  /* 0x000000ffff0cb224 */ /* 0x000fe200078e0a0c */
[----:B------:R-:W-:Y:S01]  /*08b0*/  @!P2 LOP3.LUT R12, RZ, R11, RZ, 0x33, !PT ;  /* 0x0000000bff0ca212 */ /* 0x000fe200078e33ff */
[----:B---3--:R-:W-:-:S04]  /*08c0*/  IMAD.MOV R6, RZ, RZ, -R5 ;  /* 0x000000ffff067224 */ /* 0x008fc800078e0a05 */
[----:B------:R-:W-:Y:S02]  /*08d0*/  IMAD.MOV R0, RZ, RZ, -R12 ;  /* 0x000000ffff007224 */ /* 0x000fe400078e0a0c */
[----:B----4-:R-:W-:Y:S02]  /*08e0*/  IMAD.MOV R15, RZ, RZ, -R7 ;  /* 0x000000ffff0f7224 */ /* 0x010fe400078e0a07 */
[----:B------:R-:W-:Y:S02]  /*08f0*/  IMAD R0, R11, R0, R10 ;  /* 0x000000000b007224 */ /* 0x000fe400078e020a */
[----:B------:R-:W-:Y:S02]  /*0900*/  IMAD R11, R6, R13, RZ ;  /* 0x0000000d060b7224 */ /* 0x000fe400078e02ff */
[----:B------:R-:W-:Y:S02]  /*0910*/  IMAD.IADD R0, R8, 0x1, R0 ;  /* 0x0000000108007824 */ /* 0x000fe400078e0200 */
[----:B------:R-:W-:-:S04]  /*0920*/  IMAD.HI.U32 R4, R5, R11, R4 ;  /* 0x0000000b05047227 */ /* 0x000fc800078e0004 */
[----:B------:R-:W-:Y:S02]  /*0930*/  IMAD R2, R0, 0x80, R3 ;  /* 0x0000008000027824 */ /* 0x000fe400078e0203 */
[----:B------:R-:W-:Y:S02]  /*0940*/  IMAD.SHL.U32 R0, R12, 0x100, RZ ;  /* 0x000001000c007824 */ /* 0x000fe400078e00ff */
[----:B------:R-:W-:Y:S01]  /*0950*/  IMAD R11, R15, R28, RZ ;  /* 0x0000001c0f0b7224 */ /* 0x000fe200078e02ff */
[----:B------:R-:W-:Y:S02]  /*0960*/  IABS R6, R2 ;  /* 0x0000000200067213 */ /* 0x000fe40000000000 */
[----:B------:R-:W-:-:S03]  /*0970*/  LOP3.LUT R9, R0, 0xc3, R9, 0xf8, !PT ;  /* 0x000000c300097812 */ /* 0x000fc600078ef809 */
[----:B------:R-:W-:Y:S01]  /*0980*/  IMAD.MOV.U32 R5, RZ, RZ, R6 ;  /* 0x000000ffff057224 */ /* 0x000fe200078e0006 */
[----:B------:R-:W-:Y:S01]  /*0990*/  IABS R8, R9 ;  /* 0x0000000900087213 */ /* 0x000fe20000000000 */
[----:B------:R-:W-:Y:S01]  /*09a0*/  IMAD.MOV.U32 R6, RZ, RZ, RZ ;  /* 0x000000ffff067224 */ /* 0x000fe200078e00ff */
[C---:B------:R-:W-:Y:S01]  /*09b0*/  LOP3.LUT R21, R9.reuse, 0x3c, RZ, 0xfc, !PT ;  /* 0x0000003c09157812 */ /* 0x040fe200078efcff */
[----:B------:R-:W-:Y:S01]  /*09c0*/  IMAD.HI.U32 R4, R4, R5, RZ ;  /* 0x0000000504047227 */ /* 0x000fe200078e00ff */
[----:B------:R-:W-:Y:S02]  /*09d0*/  LOP3.LUT R18, R9, 0x4, RZ, 0xfc, !PT ;  /* 0x0000000409127812 */ /* 0x000fe400078efcff */
[----:B------:R-:W-:Y:S01]  /*09e0*/  IABS R15, R21 ;  /* 0x00000015000f7213 */ /* 0x000fe20000000000 */
[----:B------:R-:W-:Y:S01]  /*09f0*/  IMAD.HI.U32 R7, R7, R11, R6 ;  /* 0x0000000b07077227 */ /* 0x000fe200078e0006 */
[----:B------:R-:W-:Y:S02]  /*0a00*/  LOP3.LUT R19, R9, 0x8, RZ, 0xfc, !PT ;  /* 0x0000000809137812 */ /* 0x000fe400078efcff */
[----:B------:R-:W-:Y:S01]  /*0a10*/  IABS R10, R18 ;  /* 0x00000012000a7213 */ /* 0x000fe20000000000 */
[----:B------:R-:W-:Y:S01]  /*0a20*/  IMAD.MOV R6, RZ, RZ, -R4 ;  /* 0x000000ffff067224 */ /* 0x000fe200078e0a04 */
[----:B------:R-:W-:Y:S01]  /*0a30*/  IABS R12, R19 ;  /* 0x00000013000c7213 */ /* 0x000fe20000000000 */
[----:B------:R-:W-:Y:S01]  /*0a40*/  IMAD.HI.U32 R4, R7, R8, RZ ;  /* 0x0000000807047227 */ /* 0x000fe200078e00ff */
[----:B------:R-:W-:-:S02]  /*0a50*/  LOP3.LUT R20, R9, 0x10, RZ, 0xfc, !PT ;  /* 0x0000001009147812 */ /* 0x000fc400078efcff */
[----:B------:R-:W-:Y:S01]  /*0a60*/  LOP3.LUT R24, R9, 0x14, RZ, 0xfc, !PT ;  /* 0x0000001409187812 */ /* 0x000fe200078efcff */
[----:B------:R-:W-:Y:S01]  /*0a70*/  IMAD R6, R13, R6, R5 ;  /* 0x000000060d067224 */ /* 0x000fe200078e0205 */
[C---:B------:R-:W-:Y:S01]  /*0a80*/  LOP3.LUT R25, R9.reuse, 0x18, RZ, 0xfc, !PT ;  /* 0x0000001809197812 */ /* 0x040fe200078efcff */
[----:B------:R-:W-:Y:S01]  /*0a90*/  IMAD.MOV R11, RZ, RZ, -R4 ;  /* 0x000000ffff0b7224 */ /* 0x000fe200078e0a04 */
[----:B------:R-:W-:Y:S01]  /*0aa0*/  LOP3.LUT R29, R9, 0x1c, RZ, 0xfc, !PT ;  /* 0x0000001c091d7812 */ /* 0x000fe200078efcff */
[----:B------:R-:W-:Y:S01]  /*0ab0*/  IMAD.HI.U32 R5, R7, R15, RZ ;  /* 0x0000000f07057227 */ /* 0x000fe200078e00ff */
[----:B------:R-:W-:Y:S02]  /*0ac0*/  ISETP.GT.U32.AND P0, PT, R13, R6, PT ;  /* 0x000000060d00720c */ /* 0x000fe40003f04070 */
[C---:B------:R-:W-:Y:S01]  /*0ad0*/  LOP3.LUT R30, R9.reuse, 0x20, RZ, 0xfc, !PT ;  /* 0x00000020091e7812 */ /* 0x040fe200078efcff */
[C---:B------:R-:W-:Y:S01]  /*0ae0*/  IMAD R4, R28.reuse, R11, R8 ;  /* 0x0000000b1c047224 */ /* 0x040fe200078e0208 */
[----:B------:R-:W-:Y:S01]  /*0af0*/  LOP3.LUT R32, R9, 0x24, RZ, 0xfc, !PT ;  /* 0x0000002409207812 */ /* 0x000fe200078efcff */
[----:B------:R-:W-:Y:S01]  /*0b00*/  IMAD.MOV R14, RZ, RZ, -R5 ;  /* 0x000000ffff0e7224 */ /* 0x000fe200078e0a05 */
[----:B------:R-:W-:Y:S01]  /*0b10*/  IABS R22, R30 ;  /* 0x0000001e00167213 */ /* 0x000fe20000000000 */
[----:B------:R-:W-:Y:S01]  /*0b20*/  IMAD.HI.U32 R5, R7, R10, RZ ;  /* 0x0000000a07057227 */ /* 0x000fe200078e00ff */
[----:B------:R-:W-:-:S02]  /*0b30*/  ISETP.GT.U32.AND P3, PT, R28, R4, PT ;  /* 0x000000041c00720c */ /* 0x000fc40003f64070 */
[----:B------:R-:W-:Y:S01]  /*0b40*/  IABS R23, R32 ;  /* 0x0000002000177213 */ /* 0x000fe20000000000 */
[----:B------:R-:W-:Y:S01]  /*0b50*/  IMAD.HI.U32 R8, R7, R12, RZ ;  /* 0x0000000c07087227 */ /* 0x000fe200078e00ff */
[C---:B------:R-:W-:Y:S02]  /*0b60*/  LOP3.LUT R33, R9.reuse, 0x28, RZ, 0xfc, !PT ;  /* 0x0000002809217812 */ /* 0x040fe400078efcff */
[C---:B------:R-:W-:Y:S01]  /*0b70*/  LOP3.LUT R34, R9.reuse, 0x2c, RZ, 0xfc, !PT ;  /* 0x0000002c09227812 */ /* 0x040fe200078efcff */
[----:B------:R-:W-:Y:S01]  /*0b80*/  IMAD.MOV R5, RZ, RZ, -R5 ;  /* 0x000000ffff057224 */ /* 0x000fe200078e0a05 */
[C---:B------:R-:W-:Y:S01]  /*0b90*/  LOP3.LUT R35, R9.reuse, 0x30, RZ, 0xfc, !PT ;  /* 0x0000003009237812 */ /* 0x040fe200078efcff */
[----:B------:R-:W-:Y:S01]  /*0ba0*/  IMAD.MOV R11, RZ, RZ, -R8 ;  /* 0x000000ffff0b7224 */ /* 0x000fe200078e0a08 */
[C---:B------:R-:W-:Y:S01]  /*0bb0*/  LOP3.LUT R36, R9.reuse, 0x34, RZ, 0xfc, !PT ;  /* 0x0000003409247812 */ /* 0x040fe200078efcff */
[C---:B------:R-:W-:Y:S01]  /*0bc0*/  IMAD R5, R28.reuse, R5, R10 ;  /* 0x000000051c057224 */ /* 0x040fe200078e020a */
[----:B------:R-:W-:Y:S01]  /*0bd0*/  LOP3.LUT R10, R9, 0xc, RZ, 0xfc, !PT ;  /* 0x0000000c090a7812 */ /* 0x000fe200078efcff */
[C---:B------:R-:W-:Y:S01]  /*0be0*/  IMAD R11, R28.reuse, R11, R12 ;  /* 0x0000000b1c0b7224 */ /* 0x040fe200078e020c */
[----:B------:R-:W-:Y:S01]  /*0bf0*/  IABS R27, R36 ;  /* 0x00000024001b7213 */ /* 0x000fe20000000000 */
[C---:B------:R-:W-:Y:S01]  /*0c00*/  IMAD R15, R28.reuse, R14, R15 ;  /* 0x0000000e1c0f7224 */ /* 0x040fe200078e020f */
[----:B------:R-:W-:Y:S01]  /*0c10*/  ISETP.GT.U32.AND P5, PT, R28, R5, PT ;  /* 0x000000051c00720c */ /* 0x000fe20003fa4070 */
[----:B------:R-:W-:Y:S01]  /*0c20*/  @!P3 IMAD.IADD R4, R4, 0x1, -R28 ;  /* 0x000000010404b824 */ /* 0x000fe200078e0a1c */
[----:B------:R-:W-:Y:S01]  /*0c30*/  ISETP.GT.U32.AND P3, PT, R28, R11, PT ;  /* 0x0000000b1c00720c */ /* 0x000fe20003f64070 */
[----:B------:R-:W-:Y:S01]  /*0c40*/  @!P0 IMAD.IADD R6, R6, 0x1, -R13 ;  /* 0x0000000106068824 */ /* 0x000fe200078e0a0d */
[----:B------:R-:W-:-:S02]  /*0c50*/  ISETP.GT.U32.AND P4, PT, R28, R15, PT ;  /* 0x0000000f1c00720c */ /* 0x000fc40003f84070 */
[----:B------:R-:W-:Y:S02]  /*0c60*/  ISETP.GT.U32.AND P6, PT, R28, R4, PT ;  /* 0x000000041c00720c */ /* 0x000fe40003fc4070 */
[----:B------:R-:W-:Y:S02]  /*0c70*/  ISETP.GT.U32.AND P2, PT, R13, R6, PT ;  /* 0x000000060d00720c */ /* 0x000fe40003f44070 */
[----:B------:R-:W-:Y:S02]  /*0c80*/  IABS R12, R10 ;  /* 0x0000000a000c7213 */ /* 0x000fe40000000000 */
[----:B------:R-:W-:Y:S01]  /*0c90*/  MOV R14, 0x400 ;  /* 0x00000400000e7802 */ /* 0x000fe20000000f00 */
[--C-:B------:R-:W-:Y:S01]  /*0ca0*/  @!P5 IMAD.IADD R5, R5, 0x1, -R28.reuse ;  /* 0x000000010505d824 */ /* 0x100fe200078e0a1c */
[----:B------:R-:W-:Y:S01]  /*0cb0*/  ISETP.GE.AND P5, PT, R9, RZ, PT ;  /* 0x000000ff0900720c */ /* 0x000fe20003fa6270 */
[----:B------:R-:W-:Y:S01]  /*0cc0*/  @!P3 IMAD.IADD R11, R11, 0x1, -R28 ;  /* 0x000000010b0bb824 */ /* 0x000fe200078e0a1c */
[----:B------:R-:W-:Y:S01]  /*0cd0*/  R2UR UR11, R14 ;  /* 0x000000000e0b72ca */ /* 0x000fe200000e0000 */
[----:B------:R-:W-:Y:S01]  /*0ce0*/  IMAD.HI.U32 R8, R7, R12, RZ ;  /* 0x0000000c07087227 */ /* 0x000fe200078e00ff */
[----:B------:R-:W-:-:S02]  /*0cf0*/  ISETP.GT.U32.AND P3, PT, R28, R5, PT ;  /* 0x000000051c00720c */ /* 0x000fc40003f64070 */
[----:B------:R-:W-:Y:S01]  /*0d00*/  IABS R14, R20 ;  /* 0x00000014000e7213 */ /* 0x000fe20000000000 */
[--C-:B------:R-:W-:Y:S01]  /*0d10*/  @!P4 IMAD.IADD R15, R15, 0x1, -R28.reuse ;  /* 0x000000010f0fc824 */ /* 0x100fe200078e0a1c */
[----:B------:R-:W-:Y:S01]  /*0d20*/  ISETP.GE.AND P4, PT, R18, RZ, PT ;  /* 0x000000ff1200720c */ /* 0x000fe20003f86270 */
[----:B------:R-:W-:Y:S01]  /*0d30*/  @!P6 IMAD.IADD R4, R4, 0x1, -R28 ;  /* 0x000000010404e824 */ /* 0x000fe200078e0a1c */
[----:B------:R-:W-:Y:S01]  /*0d40*/  ISETP.GT.U32.AND P6, PT, R28, R11, PT ;  /* 0x0000000b1c00720c */ /* 0x000fe20003fc4070 */
[----:B------:R-:W-:Y:S01]  /*0d50*/  @!P2 IMAD.IADD R6, R6, 0x1, -R13 ;  /* 0x000000010606a824 */ /* 0x000fe200078e0a0d */
[C---:B------:R-:W-:Y:S01]  /*0d60*/  ISETP.GT.U32.AND P0, PT, R28.reuse, R15, PT ;  /* 0x0000000f1c00720c */ /* 0x040fe20003f04070 */
[----:B------:R-:W-:Y:S01]  /*0d70*/  IMAD.MOV R13, RZ, RZ, -R8 ;  /* 0x000000ffff0d7224 */ /* 0x000fe200078e0a08 */
[----:B------:R-:W-:Y:S01]  /*0d80*/  ISETP.GE.AND P2, PT, R19, RZ, PT ;  /* 0x000000ff1300720c */ /* 0x000fe20003f46270 */
[----:B------:R-:W-:Y:S01]  /*0d90*/  IMAD.MOV.U32 R8, RZ, RZ, R4 ;  /* 0x000000ffff087224 */ /* 0x000fe200078e0004 */
[----:B-1----:R-:W-:Y:S01]  /*0da0*/  ULEA UR11, UR4, UR11, 0x18 ;  /* 0x0000000b040b7291 */ /* 0x002fe2000f8ec0ff */
[----:B------:R-:W-:Y:S01]  /*0db0*/  IMAD R4, R28, R13, R12 ;  /* 0x0000000d1c047224 */ /* 0x000fe200078e020c */
[----:B------:R-:W-:Y:S01]  /*0dc0*/  IABS R12, R24 ;  /* 0x00000018000c7213 */ /* 0x000fe20000000000 */
[----:B------:R-:W-:-:S02]  /*0dd0*/  @!P3 IMAD.IADD R5, R5, 0x1, -R28 ;  /* 0x000000010505b824 */ /* 0x000fc400078e0a1c */
[----:B------:R-:W-:Y:S01]  /*0de0*/  @!P5 IMAD.MOV R8, RZ, RZ, -R8 ;  /* 0x000000ffff08d224 */ /* 0x000fe200078e0a08 */
[----:B------:R-:W-:Y:S01]  /*0df0*/  ISETP.GT.U32.AND P3, PT, R28, R4, PT ;  /* 0x000000041c00720c */ /* 0x000fe20003f64070 */
[--C-:B------:R-:W-:Y:S01]  /*0e00*/  @!P6 IMAD.IADD R11, R11, 0x1, -R28.reuse ;  /* 0x000000010b0be824 */ /* 0x100fe200078e0a1c */
[----:B------:R-:W-:Y:S01]  /*0e10*/  ISETP.GE.AND P6, PT, R21, RZ, PT ;  /* 0x000000ff1500720c */ /* 0x000fe20003fc6270 */
[----:B------:R-:W-:Y:S01]  /*0e20*/  @!P0 IMAD.IADD R15, R15, 0x1, -R28 ;  /* 0x000000010f0f8824 */ /* 0x000fe200078e0a1c */
[----:B------:R-:W-:Y:S01]  /*0e30*/  ISETP.GE.AND P0, PT, R10, RZ, PT ;  /* 0x000000ff0a00720c */ /* 0x000fe20003f06270 */
[C---:B------:R-:W-:Y:S01]  /*0e40*/  IMAD.HI.U32 R10, R7.reuse, R14, RZ ;  /* 0x0000000e070a7227 */ /* 0x040fe200078e00ff */
[----:B------:R-:W-:Y:S02]  /*0e50*/  ISETP.GE.AND P5, PT, R20, RZ, PT ;  /* 0x000000ff1400720c */ /* 0x000fe40003fa6270 */
[----:B------:R-:W-:Y:S01]  /*0e60*/  IABS R20, R25 ;  /* 0x0000001900147213 */ /* 0x000fe20000000000 */
[----:B------:R-:W-:Y:S01]  /*0e70*/  IMAD.MOV R13, RZ, RZ, -R10 ;  /* 0x000000ffff0d7224 */ /* 0x000fe200078e0a0a */
[----:B------:R-:W-:Y:S01]  /*0e80*/  IABS R21, R29 ;  /* 0x0000001d00157213 */ /* 0x000fe20000000000 */
[----:B------:R-:W-:-:S04]  /*0e90*/  IMAD.HI.U32 R10, R7, R12, RZ ;  /* 0x0000000c070a7227 */ /* 0x000fc800078e00ff */
[----:B------:R-:W-:Y:S02]  /*0ea0*/  @!P3 IMAD.IADD R4, R4, 0x1, -R28 ;  /* 0x000000010404b824 */ /* 0x000fe400078e0a1c */
[----:B------:R-:W-:Y:S02]  /*0eb0*/  IMAD.MOV.U32 R26, RZ, RZ, R15 ;  /* 0x000000ffff1a7224 */ /* 0x000fe400078e000f */
[----:B------:R-:W-:Y:S02]  /*0ec0*/  IMAD.MOV R19, RZ, RZ, -R10 ;  /* 0x000000ffff137224 */ /* 0x000fe400078e0a0a */
[----:B------:R-:W-:Y:S01]  /*0ed0*/  @!P6 IMAD.MOV R26, RZ, RZ, -R26 ;  /* 0x000000ffff1ae224 */ /* 0x000fe200078e0a1a */
[----:B------:R-:W-:Y:S01]  /*0ee0*/  ISETP.GT.U32.AND P6, PT, R28, R4, PT ;  /* 0x000000041c00720c */ /* 0x000fe20003fc4070 */
[----:B------:R-:W-:-:S04]  /*0ef0*/  IMAD.HI.U32 R10, R7, R20, RZ ;  /* 0x00000014070a7227 */ /* 0x000fc800078e00ff */
[C---:B------:R-:W-:Y:S02]  /*0f00*/  IMAD R13, R28.reuse, R13, R14 ;  /* 0x0000000d1c0d7224 */ /* 0x040fe400078e020e */
[----:B------:R-:W-:Y:S02]  /*0f10*/  IMAD.MOV R15, RZ, RZ, -R10 ;  /* 0x000000ffff0f7224 */ /* 0x000fe400078e0a0a */
[C---:B------:R-:W-:Y:S01]  /*0f20*/  IMAD R14, R28.reuse, R19, R12 ;  /* 0x000000131c0e7224 */ /* 0x040fe200078e020c */
[C---:B------:R-:W-:Y:S01]  /*0f30*/  ISETP.GT.U32.AND P3, PT, R28.reuse, R13, PT ;  /* 0x0000000d1c00720c */ /* 0x040fe20003f64070 */
[----:B------:R-:W-:Y:S02]  /*0f40*/  IMAD.MOV.U32 R10, RZ, RZ, R5 ;  /* 0x000000ffff0a7224 */ /* 0x000fe400078e0005 */
[C---:B------:R-:W-:Y:S02]  /*0f50*/  IMAD R5, R28.reuse, R15, R20 ;  /* 0x0000000f1c057224 */ /* 0x040fe400078e0214 */
[----:B------:R-:W-:Y:S01]  /*0f60*/  @!P4 IMAD.MOV R10, RZ, RZ, -R10 ;  /* 0x000000ffff0ac224 */ /* 0x000fe200078e0a0a */
[----:B------:R-:W-:Y:S01]  /*0f70*/  ISETP.GT.U32.AND P4, PT, R28, R14, PT ;  /* 0x0000000e1c00720c */ /* 0x000fe20003f84070 */
[----:B------:R-:W-:Y:S01]  /*0f80*/  @!P6 IMAD.IADD R4, R4, 0x1, -R28 ;  /* 0x000000010404e824 */ /* 0x000fe200078e0a1c */
[----:B------:R-:W-:Y:S01]  /*0f90*/  ISETP.GT.U32.AND P6, PT, R28, R5, PT ;  /* 0x000000051c00720c */ /* 0x000fe20003fc4070 */
[----:B------:R-:W-:-:S04]  /*0fa0*/  IMAD.HI.U32 R12, R7, R21, RZ ;  /* 0x00000015070c7227 */ /* 0x000fc800078e00ff */
[----:B------:R-:W-:Y:S02]  /*0fb0*/  IMAD.MOV R12, RZ, RZ, -R12 ;  /* 0x000000ffff0c7224 */ /* 0x000fe400078e0a0c */
[----:B------:R-:W-:-:S04]  /*0fc0*/  IMAD.HI.U32 R18, R7, R22, RZ ;  /* 0x0000001607127227 */ /* 0x000fc800078e00ff */
[----:B------:R-:W-:Y:S02]  /*0fd0*/  IMAD R15, R28, R12, R21 ;  /* 0x0000000c1c0f7224 */ /* 0x000fe400078e0215 */
[--C-:B------:R-:W-:Y:S02]  /*0fe0*/  @!P4 IMAD.IADD R14, R14, 0x1, -R28.reuse ;  /* 0x000000010e0ec824 */ /* 0x100fe400078e0a1c */
[--C-:B------:R-:W-:Y:S01]  /*0ff0*/  @!P6 IMAD.IADD R5, R5, 0x1, -R28.reuse ;  /* 0x000000010505e824 */ /* 0x100fe200078e0a1c */
[C---:B------:R-:W-:Y:S01]  /*1000*/  ISETP.GT.U32.AND P4, PT, R28.reuse, R15, PT ;  /* 0x0000000f1c00720c */ /* 0x040fe20003f84070 */
[----:B------:R-:W-:Y:S01]  /*1010*/  @!P3 IMAD.IADD R13, R13, 0x1, -R28 ;  /* 0x000000010d0db824 */ /* 0x000fe200078e0a1c */
[----:B------:R-:W-:Y:S01]  /*1020*/  ISETP.GT.U32.AND P6, PT, R28, R14, PT ;  /* 0x0000000e1c00720c */ /* 0x000fe20003fc4070 */
[----:B------:R-:W-:-:S03]  /*1030*/  IMAD.HI.U32 R19, R7, R23, RZ ;  /* 0x0000001707137227 */ /* 0x000fc600078e00ff */
[C---:B------:R-:W-:Y:S01]  /*1040*/  ISETP.GT.U32.AND P3, PT, R28.reuse, R13, PT ;  /* 0x0000000d1c00720c */ /* 0x040fe20003f64070 */
[----:B------:R-:W-:Y:S02]  /*1050*/  IMAD.MOV R21, RZ, RZ, -R18 ;  /* 0x000000ffff157224 */ /* 0x000fe400078e0a12 */
[----:B------:R-:W-:Y:S02]  /*1060*/  IMAD.MOV.U32 R12, RZ, RZ, R4 ;  /* 0x000000ffff0c7224 */ /* 0x000fe400078e0004 */
[----:B------:R-:W-:Y:S02]  /*1070*/  IMAD.MOV R20, RZ, RZ, -R19 ;  /* 0x000000ffff147224 */ /* 0x000fe400078e0a13 */
[C---:B------:R-:W-:Y:S01]  /*1080*/  IMAD R19, R28.reuse, R21, R22 ;  /* 0x000000151c137224 */ /* 0x040fe200078e0216 */
[----:B------:R-:W-:Y:S01]  /*1090*/  IABS R21, R33 ;  /* 0x0000002100157213 */ /* 0x000fe20000000000 */
[----:B------:R-:W-:Y:S01]  /*10a0*/  @!P0 IMAD.MOV R12, RZ, RZ, -R12 ;  /* 0x000000ffff0c8224 */ /* 0x000fe200078e0a0c */
[----:B------:R-:W-:Y:S01]  /*10b0*/  ISETP.GT.U32.AND P0, PT, R28, R5, PT ;  /* 0x000000051c00720c */ /* 0x000fe20003f04070 */
[----:B------:R-:W-:-:S02]  /*10c0*/  @!P4 IMAD.IADD R15, R15, 0x1, -R28 ;  /* 0x000000010f0fc824 */ /* 0x000fc400078e0a1c */
[----:B------:R-:W-:Y:S01]  /*10d0*/  @!P6 IMAD.IADD R14, R14, 0x1, -R28 ;  /* 0x000000010e0ee824 */ /* 0x000fe200078e0a1c */
[C---:B------:R-:W-:Y:S01]  /*10e0*/  ISETP.GT.U32.AND P6, PT, R28.reuse, R19, PT ;  /* 0x000000131c00720c */ /* 0x040fe20003fc4070 */
[----:B------:R-:W-:Y:S01]  /*10f0*/  IMAD.HI.U32 R4, R7, R21, RZ ;  /* 0x0000001507047227 */ /* 0x000fe200078e00ff */
[----:B------:R-:W-:-:S03]  /*1100*/  ISETP.GT.U32.AND P4, PT, R28, R15, PT ;  /* 0x0000000f1c00720c */ /* 0x000fc60003f84070 */
[----:B------:R-:W-:Y:S02]  /*1110*/  IMAD R20, R28, R20, R23 ;  /* 0x000000141c147224 */ /* 0x000fe400078e0217 */
[----:B------:R-:W-:Y:S01]  /*1120*/  @!P2 IMAD.MOV R11, RZ, RZ, -R11 ;  /* 0x000000ffff0ba224 */ /* 0x000fe200078e0a0b */
[----:B------:R-:W-:Y:S01]  /*1130*/  ISETP.GE.AND P2, PT, R24, RZ, PT ;  /* 0x000000ff1800720c */ /* 0x000fe20003f46270 */
[----:B------:R-:W-:Y:S01]  /*1140*/  IMAD.MOV R23, RZ, RZ, -R4 ;  /* 0x000000ffff177224 */ /* 0x000fe200078e0a04 */
[----:B------:R-:W-:Y:S01]  /*1150*/  IABS R24, R34 ;  /* 0x0000002200187213 */ /* 0x000fe20000000000 */
[--C-:B------:R-:W-:Y:S01]  /*1160*/  @!P3 IMAD.IADD R13, R13, 0x1, -R28.reuse ;  /* 0x000000010d0db824 */ /* 0x100fe200078e0a1c */
[----:B------:R-:W-:Y:S01]  /*1170*/  ISETP.GE.AND P3, PT, R25, RZ, PT ;  /* 0x000000ff1900720c */ /* 0x000fe20003f66270 */
[----:B------:R-:W-:Y:S01]  /*1180*/  @!P0 IMAD.IADD R5, R5, 0x1, -R28 ;  /* 0x0000000105058824 */ /* 0x000fe200078e0a1c */
[----:B------:R-:W-:Y:S01]  /*1190*/  IABS R25, R35 ;  /* 0x0000002300197213 */ /* 0x000fe20000000000 */
[C---:B------:R-:W-:Y:S01]  /*11a0*/  IMAD R21, R28.reuse, R23, R21 ;  /* 0x000000171c157224 */ /* 0x040fe200078e0215 */
[----:B------:R-:W-:Y:S01]  /*11b0*/  ISETP.GT.U32.AND P0, PT, R28, R20, PT ;  /* 0x000000141c00720c */ /* 0x000fe20003f04070 */
[----:B------:R-:W-:-:S04]  /*11c0*/  IMAD.HI.U32 R18, R7, R24, RZ ;  /* 0x0000001807127227 */ /* 0x000fc800078e00ff */
[----:B------:R-:W-:-:S04]  /*11d0*/  IMAD.HI.U32 R4, R7, R25, RZ ;  /* 0x0000001907047227 */ /* 0x000fc800078e00ff */
[--C-:B------:R-:W-:Y:S01]  /*11e0*/  @!P6 IMAD.IADD R19, R19, 0x1, -R28.reuse ;  /* 0x000000011313e824 */ /* 0x100fe200078e0a1c */
[C---:B------:R-:W-:Y:S01]  /*11f0*/  ISETP.GT.U32.AND P6, PT, R28.reuse, R21, PT ;  /* 0x000000151c00720c */ /* 0x040fe20003fc4070 */
[----:B------:R-:W-:Y:S01]  /*1200*/  @!P4 IMAD.IADD R15, R15, 0x1, -R28 ;  /* 0x000000010f0fc824 */ /* 0x000fe200078e0a1c */
[----:B------:R-:W-:Y:S01]  /*1210*/  ISETP.GE.AND P4, PT, R29, RZ, PT ;  /* 0x000000ff1d00720c */ /* 0x000fe20003f86270 */
[----:B------:R-:W-:Y:S01]  /*1220*/  IMAD.MOV R23, RZ, RZ, -R18 ;  /* 0x000000ffff177224 */ /* 0x000fe200078e0a12 */
[----:B------:R-:W-:Y:S01]  /*1230*/  LOP3.LUT R29, R9, 0x38, RZ, 0xfc, !PT ;  /* 0x00000038091d7812 */ /* 0x000fe200078efcff */
[----:B------:R-:W-:Y:S02]  /*1240*/  IMAD.MOV R4, RZ, RZ, -R4 ;  /* 0x000000ffff047224 */ /* 0x000fe400078e0a04 */
[C---:B------:R-:W-:Y:S02]  /*1250*/  IMAD R9, R28.reuse, R23, R24 ;  /* 0x000000171c097224 */ /* 0x040fe400078e0218 */
[----:B------:R-:W-:Y:S01]  /*1260*/  IMAD R23, R28, R4, R25 ;  /* 0x000000041c177224 */ /* 0x000fe200078e0219 */
[----:B------:R-:W-:Y:S01]  /*1270*/  IABS R4, R29 ;  /* 0x0000001d00047213 */ /* 0x000fe20000000000 */
[----:B------:R-:W-:Y:S01]  /*1280*/  @!P0 IMAD.IADD R20, R20, 0x1, -R28 ;  /* 0x0000000114148824 */ /* 0x000fe200078e0a1c */
[----:B------:R-:W-:Y:S01]  /*1290*/  ISETP.GE.AND P0, PT, R30, RZ, PT ;  /* 0x000000ff1e00720c */ /* 0x000fe20003f06270 */
[----:B------:R-:W-:Y:S01]  /*12a0*/  @!P5 IMAD.MOV R13, RZ, RZ, -R13 ;  /* 0x000000ffff0dd224 */ /* 0x000fe200078e0a0d */
[----:B------:R-:W-:Y:S01]  /*12b0*/  ISETP.GT.U32.AND P5, PT, R28, R19, PT ;  /* 0x000000131c00720c */ /* 0x000fe20003fa4070 */
[----:B------:R-:W-:Y:S01]  /*12c0*/  IMAD.MOV.U32 R18, RZ, RZ, R5 ;  /* 0x000000ffff127224 */ /* 0x000fe200078e0005 */
[----:B------:R-:W1:Y:S01]  /*12d0*/  LDS R25, [UR11] ;  /* 0x0000000bff197984 */ /* 0x000e620008000800 */
[----:B------:R-:W-:-:S04]  /*12e0*/  IMAD.HI.U32 R22, R7, R27, RZ ;  /* 0x0000001b07167227 */ /* 0x000fc800078e00ff */
[----:B------:R-:W-:Y:S01]  /*12f0*/  @!P6 IMAD.IADD R21, R21, 0x1, -R28 ;  /* 0x000000011515e824 */ /* 0x000fe200078e0a1c */
[----:B------:R-:W-:Y:S01]  /*1300*/  BAR.SYNC.DEFER_BLOCKING 0x0 ;  /* 0x0000000000007b1d */ /* 0x000fe20000010000 */
[----:B------:R-:W-:Y:S01]  /*1310*/  IMAD.HI.U32 R7, R7, R4, RZ ;  /* 0x0000000407077227 */ /* 0x000fe200078e00ff */
[----:B------:R-:W-:-:S03]  /*1320*/  ISETP.GT.U32.AND P6, PT, R28, R20, PT ;  /* 0x000000141c00720c */ /* 0x000fc60003fc4070 */
[----:B------:R-:W-:Y:S01]  /*1330*/  @!P3 IMAD.MOV R18, RZ, RZ, -R18 ;  /* 0x000000ffff12b224 */ /* 0x000fe200078e0a12 */
[C---:B------:R-:W-:Y:S01]  /*1340*/  ISETP.GT.U32.AND P3, PT, R28.reuse, R9, PT ;  /* 0x000000091c00720c */ /* 0x040fe20003f64070 */
[----:B------:R-:W-:Y:S02]  /*1350*/  IMAD.MOV R22, RZ, RZ, -R22 ;  /* 0x000000ffff167224 */ /* 0x000fe400078e0a16 */
[----:B------:R-:W-:Y:S02]  /*1360*/  IMAD.MOV R7, RZ, RZ, -R7 ;  /* 0x000000ffff077224 */ /* 0x000fe400078e0a07 */
[C---:B------:R-:W-:Y:S02]  /*1370*/  IMAD R24, R28.reuse, R22, R27 ;  /* 0x000000161c187224 */ /* 0x040fe400078e021b */
[C---:B------:R-:W-:Y:S02]  /*1380*/  IMAD R7, R28.reuse, R7, R4 ;  /* 0x000000071c077224 */ /* 0x040fe400078e0204 */
[----:B------:R-:W2:Y:S01]  /*1390*/  LDC.64 R4, c[0x0][0x3a0] ;  /* 0x0000e800ff047b82 */ /* 0x000ea20000000a00 */
[----:B------:R-:W-:Y:S01]  /*13a0*/  @!P4 IMAD.MOV R15, RZ, RZ, -R15 ;  /* 0x000000ffff0fc224 */ /* 0x000fe200078e0a0f */
[C---:B------:R-:W-:Y:S01]  /*13b0*/  ISETP.GT.U32.AND P4, PT, R28.reuse, R23, PT ;  /* 0x000000171c00720c */ /* 0x040fe20003f84070 */
[----:B------:R-:W-:Y:S01]  /*13c0*/  @!P5 IMAD.IADD R19, R19, 0x1, -R28 ;  /* 0x000000011313d824 */ /* 0x000fe200078e0a1c */
[C---:B------:R-:W-:Y:S01]  /*13d0*/  ISETP.GT.U32.AND P5, PT, R28.reuse, R24, PT ;  /* 0x000000181c00720c */ /* 0x040fe20003fa4070 */
[----:B------:R-:W-:Y:S01]  /*13e0*/  @!P2 IMAD.MOV R14, RZ, RZ, -R14 ;  /* 0x000000ffff0ea224 */ /* 0x000fe200078e0a0e */
[----:B------:R-:W-:Y:S01]  /*13f0*/  ISETP.GT.U32.AND P2, PT, R28, R21, PT ;  /* 0x000000151c00720c */ /* 0x000fe20003f44070 */
[--C-:B------:R-:W-:Y:S01]  /*1400*/  @!P6 IMAD.IADD R20, R20, 0x1, -R28.reuse ;  /* 0x000000011414e824 */ /* 0x100fe200078e0a1c */
[----:B------:R-:W-:Y:S01]  /*1410*/  ISETP.GE.AND P6, PT, R32, RZ, PT ;  /* 0x000000ff2000720c */ /* 0x000fe20003fc6270 */
[----:B------:R-:W-:Y:S01]  /*1420*/  @!P3 IMAD.IADD R9, R9, 0x1, -R28 ;  /* 0x000000010909b824 */ /* 0x000fe200078e0a1c */
[----:B------:R-:W-:Y:S01]  /*1430*/  ISETP.GT.U32.AND P3, PT, R28, R7, PT ;  /* 0x000000071c00720c */ /* 0x000fe20003f64070 */
[----:B------:R-:W-:-:S03]  /*1440*/  @!P0 IMAD.MOV R19, RZ, RZ, -R19 ;  /* 0x000000ffff138224 */ /* 0x000fc600078e0a13 */
[----:B------:R-:W-:Y:S01]  /*1450*/  ISETP.GT.U32.AND P0, PT, R28, R9, PT ;  /* 0x000000091c00720c */ /* 0x000fe20003f04070 */
[--C-:B------:R-:W-:Y:S01]  /*1460*/  @!P4 IMAD.IADD R23, R23, 0x1, -R28.reuse ;  /* 0x000000011717c824 */ /* 0x100fe200078e0a1c */
[----:B------:R-:W-:Y:S01]  /*1470*/  ISETP.GE.AND P4, PT, R33, RZ, PT ;  /* 0x000000ff2100720c */ /* 0x000fe20003f86270 */
[--C-:B------:R-:W-:Y:S02]  /*1480*/  @!P5 IMAD.IADD R24, R24, 0x1, -R28.reuse ;  /* 0x000000011818d824 */ /* 0x100fe400078e0a1c */
[----:B------:R-:W-:Y:S01]  /*1490*/  @!P2 IMAD.IADD R21, R21, 0x1, -R28 ;  /* 0x000000011515a824 */ /* 0x000fe200078e0a1c */
[----:B------:R-:W-:Y:S01]  /*14a0*/  ISETP.NE.U32.AND P2, PT, R3, RZ, PT ;  /* 0x000000ff0300720c */ /* 0x000fe20003f45070 */
[----:B------:R-:W-:Y:S01]  /*14b0*/  @!P6 IMAD.MOV R20, RZ, RZ, -R20 ;  /* 0x000000ffff14e224 */ /* 0x000fe200078e0a14 */
[----:B------:R-:W-:Y:S01]  /*14c0*/  ISETP.GT.U32.AND P5, PT, R28, R23, PT ;  /* 0x000000171c00720c */ /* 0x000fe20003fa4070 */
[----:B------:R-:W-:Y:S01]  /*14d0*/  IMAD.SHL.U32 R3, R38, 0x200000, RZ ;  /* 0x0020000026037824 */ /* 0x000fe200078e00ff */
[----:B------:R-:W-:Y:S01]  /*14e0*/  ISETP.GT.U32.AND P6, PT, R28, R24, PT ;  /* 0x000000181c00720c */ /* 0x000fe20003fc4070 */
[----:B------:R-:W-:Y:S01]  /*14f0*/  @!P3 IMAD.IADD R7, R7, 0x1, -R28 ;  /* 0x000000010707b824 */ /* 0x000fe200078e0a1c */
[----:B-1----:R-:W-:Y:S11]  /*1500*/  @P1 BRA `(.L_x_5) ;  /* 0x0000000000181947 */ /* 0x002ff60003800000 */
[----:B------:R-:W-:Y:S01]  /*1510*/  ELECT P3, URZ, PT ;  /* 0x0000000000ff782f */ /* 0x000fe20003860000 */
[----:B------:R-:W-:Y:S01]  /*1520*/  IMAD.MOV.U32 R22, RZ, RZ, 0x1 ;  /* 0x00000001ff167424 */ /* 0x000fe200078e00ff */
[----:B------:R-:W-:Y:S11]  /*1530*/  UVIRTCOUNT.DEALLOC.SMPOOL 0x80 ;  /* 0x000000800000784c */ /* 0x000ff60000000000 */
[----:B------:R-:W-:-:S04]  /*1540*/  @P3 MOV R30, 0x40 ;  /* 0x00000040001e3802 */ /* 0x000fc80000000f00 */
[----:B------:R-:W-:-:S05]  /*1550*/  @P3 LEA R31, R31, R30, 0x18 ;  /* 0x0000001e1f1f3211 */ /* 0x000fca00078ec0ff */
[----:B------:R1:W-:Y:S02]  /*1560*/  @P3 STS.U8 [R31], R22 ;  /* 0x000000161f003388 */ /* 0x0003e40000000000 */
.L_x_5:
[----:B------:R-:W-:Y:S01]  /*1570*/  ISETP.GT.U32.AND P3, PT, R28, R7, PT ;  /* 0x000000071c00720c */ /* 0x000fe20003f64070 */
[----:B------:R-:W-:Y:S01]  /*1580*/  @!P4 IMAD.MOV R21, RZ, RZ, -R21 ;  /* 0x000000ffff15c224 */ /* 0x000fe200078e0a15 */
[----:B------:R-:W-:Y:S01]  /*1590*/  ISETP.GE.AND P4, PT, R34, RZ, PT ;  /* 0x000000ff2200720c */ /* 0x000fe20003f86270 */
[--C-:B------:R-:W-:Y:S01]  /*15a0*/  @!P0 IMAD.IADD R9, R9, 0x1, -R28.reuse ;  /* 0x0000000109098824 */ /* 0x100fe200078e0a1c */
[----:B------:R-:W-:Y:S01]  /*15b0*/  LOP3.LUT R3, R3, 0x600000, RZ, 0xc0, !PT ;  /* 0x0060000003037812 */ /* 0x000fe200078ec0ff */
[C---:B--2---:R-:W-:Y:S01]  /*15c0*/  VIADD R27, R4.reuse, 0xffffffe8 ;  /* 0xffffffe8041b7836 */ /* 0x044fe20000000000 */
[----:B------:R-:W-:Y:S01]  /*15d0*/  R2UR UR10, R25 ;  /* 0x00000000190a72ca */ /* 0x000fe200000e0000 */
[----:B-1----:R-:W-:Y:S01]  /*15e0*/  IMAD.MOV.U32 R22, RZ, RZ, R9 ;  /* 0x000000ffff167224 */ /* 0x002fe200078e0009 */
[----:B------:R-:W-:Y:S01]  /*15f0*/  R2UR UR12, R3 ;  /* 0x00000000030c72ca */ /* 0x000fe200000e0000 */
[C---:B------:R-:W-:Y:S01]  /*1600*/  VIADD R9, R4.reuse, 0xffffffec ;  /* 0xffffffec04097836 */ /* 0x040fe20000000000 */
[----:B------:R-:W-:Y:S01]  /*1610*/  ISETP.GE.AND P0, PT, R35, RZ, PT ;  /* 0x000000ff2300720c */ /* 0x000fe20003f06270 */
[C---:B------:R-:W-:Y:S01]  /*1620*/  VIADD R3, R4.reuse, 0xffffffed ;  /* 0xffffffed04037836 */ /* 0x040fe20000000000 */
[----:B------:R-:W-:Y:S01]  /*1630*/  VOTEU.ALL UP0, P2 ;  /* 0x0000000000ff7886 */ /* 0x000fe20001000000 */
[----:B------:R-:W-:Y:S01]  /*1640*/  @!P3 IMAD.IADD R7, R7, 0x1, -R28 ;  /* 0x000000010707b824 */ /* 0x000fe200078e0a1c */
[----:B------:R-:W-:Y:S01]  /*1650*/  ISETP.GE.U32.AND P3, PT, R9, 0x7fffffcd, PT ;  /* 0x7fffffcd0900780c */ /* 0x000fe20003f66070 */
[----:B------:R-:W-:Y:S01]  /*1660*/  @!P4 IMAD.MOV R22, RZ, RZ, -R22 ;  /* 0x000000ffff16c224 */ /* 0x000fe200078e0a16 */
[----:B------:R-:W-:Y:S01]  /*1670*/  ISETP.GE.U32.AND P4, PT, R3, 0x7fffffce, PT ;  /* 0x7fffffce0300780c */ /* 0x000fe20003f86070 */
[C---:B------:R-:W-:Y:S01]  /*1680*/  VIADD R9, R4.reuse, 0xffffffee ;  /* 0xffffffee04097836 */ /* 0x040fe20000000000 */
[----:B------:R-:W-:Y:S01]  /*1690*/  SEL R25, RZ, 0x1, P3 ;  /* 0x00000001ff197807 */ /* 0x000fe20001800000 */
[----:B------:R-:W-:Y:S01]  /*16a0*/  VIADD R3, R4, 0xffffffef ;  /* 0xffffffef04037836 */ /* 0x000fe20000000000 */
[----:B------:R-:W-:Y:S01]  /*16b0*/  SEL R30, RZ, 0x1fffe, P4 ;  /* 0x0001fffeff1e7807 */ /* 0x000fe20002000000 */
[--C-:B------:R-:W-:Y:S01]  /*16c0*/  @!P5 IMAD.IADD R23, R23, 0x1, -R28.reuse ;  /* 0x000000011717d824 */ /* 0x100fe200078e0a1c */
[----:B------:R-:W-:Y:S01]  /*16d0*/  ISETP.GE.U32.AND P3, PT, R9, 0x7fffffcf, PT ;  /* 0x7fffffcf0900780c */ /* 0x000fe20003f66070 */
[----:B------:R-:W-:Y:S01]  /*16e0*/  @!P6 IMAD.IADD R24, R24, 0x1, -R28 ;  /* 0x000000011818e824 */ /* 0x000fe200078e0a1c */
[----:B------:R-:W-:Y:S01]  /*16f0*/  ISETP.GE.U32.AND P4, PT, R3, 0x7fffffd0, PT ;  /* 0x7fffffd00300780c */ /* 0x000fe20003f86070 */
[C---:B------:R-:W-:Y:S01]  /*1700*/  VIADD R3, R4.reuse, 0xffffffe9 ;  /* 0xffffffe904037836 */ /* 0x040fe20000000000 */
[----:B------:R-:W-:Y:S01]  /*1710*/  SEL R9, RZ, 0x4, P3 ;  /* 0x00000004ff097807 */ /* 0x000fe20001800000 */
[C---:B------:R-:W-:Y:S01]  /*1720*/  VIADD R31, R4.reuse, 0xffffffe4 ;  /* 0xffffffe4041f7836 */ /* 0x040fe20000000000 */
[----:B------:R-:W-:Y:S01]  /*1730*/  ISETP.GE.U32.AND P3, PT, R27, 0x7fffffc9, PT ;  /* 0x7fffffc91b00780c */ /* 0x000fe20003f66070 */
[C---:B------:R-:W-:Y:S01]  /*1740*/  VIADD R27, R4.reuse, 0xffffffea ;  /* 0xffffffea041b7836 */ /* 0x040fe20000000000 */
[----:B------:R-:W-:Y:S01]  /*1750*/  SEL R28, RZ, 0x7fff8, P4 ;  /* 0x0007fff8ff1c7807 */ /* 0x000fe20002000000 */
[C---:B------:R-:W-:Y:S01]  /*1760*/  VIADD R35, R4.reuse, 0xffffffe6 ;  /* 0xffffffe604237836 */ /* 0x040fe20000000000 */
[----:B------:R-:W-:Y:S01]  /*1770*/  ISETP.GE.U32.AND P4, PT, R3, 0x7fffffca, PT ;  /* 0x7fffffca0300780c */ /* 0x000fe20003f86070 */
[C---:B------:R-:W-:Y:S01]  /*1780*/  VIADD R3, R4.reuse, 0xffffffeb ;  /* 0xffffffeb04037836 */ /* 0x040fe20000000000 */
[----:B------:R-:W-:Y:S01]  /*1790*/  ISETP.GE.AND P6, PT, R29, RZ, PT ;  /* 0x000000ff1d00720c */ /* 0x000fe20003fc6270 */
[----:B------:R-:W-:Y:S01]  /*17a0*/  UIADD3 UR12, UPT, UPT, UR10, UR12, URZ ;  /* 0x0000000c0a0c7290 */ /* 0x000fe2000fffe0ff */
[----:B------:R-:W-:Y:S01]  /*17b0*/  SEL R29, RZ, 0x1, P3 ;  /* 0x00000001ff1d7807 */ /* 0x000fe20001800000 */
[----:B------:R-:W-:Y:S01]  /*17c0*/  IMAD.IADD R25, R25, 0x1, R30 ;  /* 0x0000000119197824 */ /* 0x000fe200078e021e */
[----:B------:R-:W-:Y:S01]  /*17d0*/  ISETP.GE.U32.AND P3, PT, R27, 0x7fffffcb, PT ;  /* 0x7fffffcb1b00780c */ /* 0x000fe20003f66070 */
[----:B------:R-:W-:Y:S01]  /*17e0*/  @!P0 IMAD.MOV R23, RZ, RZ, -R23 ;  /* 0x000000ffff178224 */ /* 0x000fe200078e0a17 */
[----:B------:R-:W-:Y:S01]  /*17f0*/  SEL R34, RZ, 0x1fffe, P4 ;  /* 0x0001fffeff227807 */ /* 0x000fe20002000000 */
[----:B------:R-:W-:Y:S01]  /*1800*/  UMOV UR4, 0x1 ;  /* 0x0000000100047882 */ /* 0x000fe20000000000 */
[----:B------:R-:W-:Y:S01]  /*1810*/  ISETP.GE.U32.AND P4, PT, R3, 0x7fffffcc, PT ;  /* 0x7fffffcc0300780c */ /* 0x000fe20003f86070 */
[C---:B------:R-:W-:Y:S01]  /*1820*/  VIADD R3, R4.reuse, 0xffffffe5 ;  /* 0xffffffe504037836 */ /* 0x040fe20000000000 */
[----:B------:R-:W-:Y:S01]  /*1830*/  SEL R27, RZ, 0x4, P3 ;  /* 0x00000004ff1b7807 */ /* 0x000fe20001800000 */
[----:B------:R-:W-:Y:S01]  /*1840*/  STTM.x64 tmem[UR12], RZ ;  /* 0x000000ff000079ed */ /* 0x000fe2000834000c */
[----:B------:R-:W-:Y:S01]  /*1850*/  ISETP.GE.U32.AND P3, PT, R31, 0x7fffffc5, PT ;  /* 0x7fffffc51f00780c */ /* 0x000fe20003f66070 */
[C---:B------:R-:W-:Y:S01]  /*1860*/  VIADD R31, R4.reuse, 0xffffffe7 ;  /* 0xffffffe7041f7836 */ /* 0x040fe20000000000 */
[----:B------:R-:W-:Y:S01]  /*1870*/  SEL R32, RZ, 0x7fff8, P4 ;  /* 0x0007fff8ff207807 */ /* 0x000fe20002000000 */
[----:B------:R-:W1:Y:S01]  /*1880*/  FENCE.VIEW.ASYNC.T ;  /* 0x00000000000073c6 */ /* 0x000e620000000200 */
[----:B------:R-:W-:Y:S01]  /*1890*/  ISETP.GE.U32.AND P4, PT, R3, 0x7fffffc6, PT ;  /* 0x7fffffc60300780c */ /* 0x000fe20003f86070 */
[C---:B------:R-:W-:Y:S01]  /*18a0*/  VIADD R3, R4.reuse, 0xffffffe1 ;  /* 0xffffffe104037836 */ /* 0x040fe20000000000 */
[----:B------:R-:W-:Y:S01]  /*18b0*/  SEL R33, RZ, 0x1, P3 ;  /* 0x00000001ff217807 */ /* 0x000fe20001800000 */
[----:B------:R-:W-:Y:S01]  /*18c0*/  IMAD.IADD R29, R29, 0x1, R34 ;  /* 0x000000011d1d7824 */ /* 0x000fe200078e0222 */
[----:B------:R-:W-:Y:S01]  /*18d0*/  ISETP.GE.U32.AND P3, PT, R35, 0x7fffffc7, PT ;  /* 0x7fffffc72300780c */ /* 0x000fe20003f66070 */
[C---:B------:R-:W-:Y:S01]  /*18e0*/  VIADD R35, R4.reuse, 0xffffffe2 ;  /* 0xffffffe204237836 */ /* 0x040fe20000000000 */
[----:B------:R-:W-:Y:S01]  /*18f0*/  SEL R40, RZ, 0x1fffe, P4 ;  /* 0x0001fffeff287807 */ /* 0x000fe20002000000 */
[----:B------:R-:W2:Y:S01]  /*1900*/  LDC.64 R56, c[0x0][0x3a8] ;  /* 0x0000ea00ff387b82 */ /* 0x000ea20000000a00 */
[----:B------:R-:W-:Y:S01]  /*1910*/  ISETP.GE.U32.AND P4, PT, R31, 0x7fffffc8, PT ;  /* 0x7fffffc81f00780c */ /* 0x000fe20003f86070 */
[----:B------:R-:W-:Y:S01]  /*1920*/  UIADD3 UR13, UPT, UPT, UR11, 0x2000, URZ ;  /* 0x000020000b0d7890 */ /* 0x000fe2000fffe0ff */
[----:B------:R-:W-:Y:S01]  /*1930*/  SEL R31, RZ, 0x4, P3 ;  /* 0x00000004ff1f7807 */ /* 0x000fe20001800000 */
[----:B------:R-:W-:Y:S01]  /*1940*/  IMAD.IADD R33, R33, 0x1, R40 ;  /* 0x0000000121217824 */ /* 0x000fe200078e0228 */
[----:B------:R-:W-:Y:S01]  /*1950*/  ISETP.GE.U32.AND P3, PT, R3, 0x7fffffc2, PT ;  /* 0x7fffffc20300780c */ /* 0x000fe20003f66070 */
[----:B------:R-:W-:Y:S01]  /*1960*/  VIADD R3, R4, 0xffffffe0 ;  /* 0xffffffe004037836 */ /* 0x000fe20000000000 */
[----:B------:R-:W-:Y:S01]  /*1970*/  ISETP.GE.AND P5, PT, R36, RZ, PT ;  /* 0x000000ff2400720c */ /* 0x000fe20003fa6270 */
[----:B------:R-:W3:Y:S01]  /*1980*/  LDCU.128 UR16, c[0x0][0x380] ;  /* 0x00007000ff1077ac */ /* 0x000ee20008000c00 */
[----:B------:R-:W-:Y:S01]  /*1990*/  SEL R36, RZ, 0x7fff8, P4 ;  /* 0x0007fff8ff247807 */ /* 0x000fe20002000000 */
[----:B------:R-:W-:Y:S01]  /*19a0*/  @!P6 IMAD.MOV R7, RZ, RZ, -R7 ;  /* 0x000000ffff07e224 */ /* 0x000fe200078e0a07 */
[----:B------:R-:W-:Y:S01]  /*19b0*/  ISETP.GE.U32.AND P4, PT, R35, 0x7fffffc3, PT ;  /* 0x7fffffc32300780c */ /* 0x000fe20003f86070 */
[----:B------:R-:W-:Y:S01]  /*19c0*/  VIADD R35, R4, 0xffffffe3 ;  /* 0xffffffe304237836 */ /* 0x000fe20000000000 */
[----:B------:R-:W-:Y:S01]  /*19d0*/  SEL R42, RZ, 0x1fffe, P3 ;  /* 0x0001fffeff2a7807 */ /* 0x000fe20001800000 */
[----:B-1----:R-:W-:Y:S01]  /*19e0*/  VOTEU.ALL UP1, P2 ;  /* 0x0000000000ff7886 */ /* 0x002fe20001020000 */
[----:B------:R-:W-:Y:S01]  /*19f0*/  ISETP.GE.U32.AND P3, PT, R3, 0x7fffffc1, PT ;  /* 0x7fffffc10300780c */ /* 0x000fe20003f66070 */
[----:B------:R-:W1:Y:S01]  /*1a00*/  LDCU UR5, c[0x0][0x3b0] ;  /* 0x00007600ff0577ac */ /* 0x000e620008000800 */
[----:B------:R-:W-:-:S02]  /*1a10*/  SEL R30, RZ, 0x4, P4 ;  /* 0x00000004ff1e7807 */ /* 0x000fc40002000000 */
[----:B------:R-:W-:Y:S01]  /*1a20*/  ISETP.GE.U32.AND P4, PT, R35, 0x7fffffc4, PT ;  /* 0x7fffffc42300780c */ /* 0x000fe20003f86070 */
[----:B------:R-:W-:Y:S01]  /*1a30*/  @!P5 IMAD.MOV R24, RZ, RZ, -R24 ;  /* 0x000000ffff18d224 */ /* 0x000fe200078e0a18 */
[----:B------:R-:W-:Y:S02]  /*1a40*/  SEL R35, RZ, 0x1, P3 ;  /* 0x00000001ff237807 */ /* 0x000fe40001800000 */
[----:B------:R-:W-:Y:S02]  /*1a50*/  LOP3.LUT R25, R25, 0x3, RZ, 0xc0, !PT ;  /* 0x0000000319197812 */ /* 0x000fe400078ec0ff */
[----:B------:R-:W-:Y:S01]  /*1a60*/  ISETP.GE.AND P0, PT, R2, RZ, PT ;  /* 0x000000ff0200720c */ /* 0x000fe20003f06270 */
[----:B------:R-:W-:Y:S01]  /*1a70*/  IMAD.IADD R35, R35, 0x1, R42 ;  /* 0x0000000123237824 */ /* 0x000fe200078e022a */
[----:B------:R-:W-:Y:S02]  /*1a80*/  IADD3 R25, PT, PT, R25, R28, R9 ;  /* 0x0000001c19197210 */ /* 0x000fe40007ffe009 */
[----:B------:R-:W-:-:S02]  /*1a90*/  SEL R9, RZ, 0x7fff8, P4 ;  /* 0x0007fff8ff097807 */ /* 0x000fc40002000000 */
[----:B------:R-:W-:Y:S02]  /*1aa0*/  ISETP.NE.AND P4, PT, R16, RZ, PT ;  /* 0x000000ff1000720c */ /* 0x000fe40003f85270 */
[----:B------:R-:W-:Y:S02]  /*1ab0*/  LOP3.LUT R29, R29, 0x3, RZ, 0xc0, !PT ;  /* 0x000000031d1d7812 */ /* 0x000fe400078ec0ff */
[----:B------:R-:W-:Y:S01]  /*1ac0*/  LOP3.LUT R35, R35, 0x3, RZ, 0xc0, !PT ;  /* 0x0000000323237812 */ /* 0x000fe200078ec0ff */
[----:B------:R-:W-:-:S04]  /*1ad0*/  @!UP0 UIADD3 UR6, UPT, UPT, -UR4, 0x100000, URZ ;  /* 0x0010000004068890 */ /* 0x000fc8000fffe1ff */
[----:B------:R-:W-:Y:S02]  /*1ae0*/  @!UP0 USHF.L.U32 UR7, UR6, 0xb, URZ ;  /* 0x0000000b06078899 */ /* 0x000fe400080006ff */
[----:B------:R-:W-:Y:S01]  /*1af0*/  @!UP0 USHF.L.U32 UR6, UR6, 0x1, URZ ;  /* 0x0000000106068899 */ /* 0x000fe200080006ff */
[----:B------:R-:W-:Y:S01]  /*1b00*/  BAR.SYNC.DEFER_BLOCKING 0x0 ;  /* 0x0000000000007b1d */ /* 0x000fe20000010000 */
[----:B------:R-:W-:Y:S02]  /*1b10*/  LOP3.LUT R33, R33, 0x3, RZ, 0xc0, !PT ;  /* 0x0000000321217812 */ /* 0x000fe400078ec0ff */
[----:B------:R-:W-:Y:S02]  /*1b20*/  IADD3 R27, PT, PT, R29, R32, R27 ;  /* 0x000000201d1b7210 */ /* 0x000fe40007ffe01b */
[----:B------:R-:W-:Y:S01]  /*1b30*/  IADD3 R9, PT, PT, R35, R9, R30 ;  /* 0x0000000923097210 */ /* 0x000fe20007ffe01e */
[----:B------:R-:W-:Y:S01]  /*1b40*/  IMAD.MOV.U32 R30, RZ, RZ, R6 ;  /* 0x000000ffff1e7224 */ /* 0x000fe200078e0006 */
[----:B------:R-:W-:Y:S01]  /*1b50*/  IADD3 R31, PT, PT, R33, R36, R31 ;  /* 0x00000024211f7210 */ /* 0x000fe20007ffe01f */
[----:B------:R-:W-:Y:S01]  /*1b60*/  IMAD.SHL.U32 R27, R27, 0x100, RZ ;  /* 0x000001001b1b7824 */ /* 0x000fe200078e00ff */
[----:B------:R-:W-:Y:S01]  /*1b70*/  ISETP.NE.AND P5, PT, R17, RZ, PT ;  /* 0x000000ff1100720c */ /* 0x000fe20003fa5270 */
[----:B------:R-:W-:Y:S01]  /*1b80*/  @!P0 IMAD.MOV R30, RZ, RZ, -R30 ;  /* 0x000000ffff1e8224 */ /* 0x000fe200078e0a1e */
[----:B------:R-:W-:Y:S01]  /*1b90*/  LOP3.LUT R47, RZ, R17, RZ, 0x33, !PT ;  /* 0x00000011ff2f7212 */ /* 0x000fe200078e33ff */
[----:B------:R-:W-:Y:S01]  /*1ba0*/  VIADD R17, R4, 0xfffffffd ;  /* 0xfffffffd04117836 */ /* 0x000fe20000000000 */
[----:B------:R-:W-:-:S02]  /*1bb0*/  LOP3.LUT R28, R9, 0xf, RZ, 0xc0, !PT ;  /* 0x0000000f091c7812 */ /* 0x000fc400078ec0ff */
[----:B------:R-:W-:Y:S01]  /*1bc0*/  @!P4 LOP3.LUT R30, RZ, R16, RZ, 0x33, !PT ;  /* 0x00000010ff1ec212 */ /* 0x000fe200078e33ff */
[----:B------:R-:W-:Y:S01]  /*1bd0*/  VIADD R16, R4, 0xfffffffe ;  /* 0xfffffffe04107836 */ /* 0x000fe20000000000 */
[----:B------:R-:W-:Y:S01]  /*1be0*/  SEL R9, R47, R10, !P5 ;  /* 0x0000000a2f097207 */ /* 0x000fe20006800000 */
[----:B------:R-:W-:Y:S01]  /*1bf0*/  IMAD R28, R31, 0x10, R28 ;  /* 0x000000101f1c7824 */ /* 0x000fe200078e021c */
[----:B------:R-:W-:Y:S01]  /*1c00*/  SEL R10, R47, R11, !P5 ;  /* 0x0000000b2f0a7207 */ /* 0x000fe20006800000 */
[----:B------:R-:W-:Y:S01]  /*1c10*/  IMAD R35, R30, R5, RZ ;  /* 0x000000051e237224 */ /* 0x000fe200078e02ff */
[----:B------:R-:W-:Y:S01]  /*1c20*/  LOP3.LUT R6, R27, 0xf00, RZ, 0xe2, !PT ;  /* 0x00000f001b067812 */ /* 0x000fe200078ee2ff */
[----:B--2---:R-:W-:Y:S01]  /*1c30*/  IMAD R5, R56, 0xf, RZ ;  /* 0x0000000f38057824 */ /* 0x004fe200078e02ff */
[C---:B------:R-:W-:Y:S01]  /*1c40*/  SEL R11, R47.reuse, R12, !P5 ;  /* 0x0000000c2f0b7207 */ /* 0x040fe20006800000 */
[----:B------:R-:W2:Y:S02]  /*1c50*/  FENCE.VIEW.ASYNC.S ;  /* 0x00000000000073c6 */ /* 0x000ea40000000000 */
[----:B--2---:R2:W4:Y:S01]  /*1c60*/  @!UP1 SYNCS.EXCH.64 URZ, [UR13], UR6 ;  /* 0x000000060dff95b2 */ /* 0x0045220008000100 */
[----:B------:R-:W-:Y:S01]  /*1c70*/  SEL R12, R47, R13, !P5 ;  /* 0x0000000d2f0c7207 */ /* 0x000fe20006800000 */
[----:B------:R-:W-:Y:S01]  /*1c80*/  IMAD R6, R25, 0x1000, R6 ;  /* 0x0000100019067824 */ /* 0x000fe200078e0206 */
[----:B------:R-:W-:Y:S01]  /*1c90*/  SEL R13, R47, R14, !P5 ;  /* 0x0000000e2f0d7207 */ /* 0x000fe20006800000 */
[----:B------:R-:W-:Y:S01]  /*1ca0*/  IMAD.SHL.U32 R36, R35, 0x2, RZ ;  /* 0x0000000223247824 */ /* 0x000fe200078e00ff */
[----:B------:R-:W-:-:S02]  /*1cb0*/  SEL R14, R47, R18, !P5 ;  /* 0x000000122f0e7207 */ /* 0x000fc40006800000 */
[C---:B------:R-:W-:Y:S02]  /*1cc0*/  SEL R46, R47.reuse, R7, !P5 ;  /* 0x000000072f2e7207 */ /* 0x040fe40006800000 */
[C---:B------:R-:W-:Y:S02]  /*1cd0*/  SEL R18, R47.reuse, R19, !P5 ;  /* 0x000000132f127207 */ /* 0x040fe40006800000 */
[----:B------:R-:W-:Y:S02]  /*1ce0*/  LOP3.LUT R7, R28, 0xff, RZ, 0xc0, !PT ;  /* 0x000000ff1c077812 */ /* 0x000fe400078ec0ff */
[C---:B------:R-:W-:Y:S01]  /*1cf0*/  SEL R19, R47.reuse, R20, !P5 ;  /* 0x000000142f137207 */ /* 0x040fe20006800000 */
[----:B------:R-:W-:Y:S01]  /*1d00*/  VIADD R20, R4, 0xfffffff0 ;  /* 0xfffffff004147836 */ /* 0x000fe20000000000 */
[C---:B------:R-:W-:Y:S01]  /*1d10*/  SEL R8, R47.reuse, R8, !P5 ;  /* 0x000000082f087207 */ /* 0x040fe20006800000 */
[----:B------:R-:W-:Y:S01]  /*1d20*/  IMAD.IADD R33, R6, 0x1, R7 ;  /* 0x0000000106217824 */ /* 0x000fe200078e0207 */
[----:B------:R-:W-:-:S02]  /*1d30*/  SEL R15, R47, R15, !P5 ;  /* 0x0000000f2f0f7207 */ /* 0x000fc40006800000 */
[C---:B------:R-:W-:Y:S02]  /*1d40*/  SEL R37, R47.reuse, R21, !P5 ;  /* 0x000000152f257207 */ /* 0x040fe40006800000 */
[C---:B------:R-:W-:Y:S02]  /*1d50*/  SEL R43, R47.reuse, R22, !P5 ;  /* 0x000000162f2b7207 */ /* 0x040fe40006800000 */
[C---:B------:R-:W-:Y:S02]  /*1d60*/  SEL R44, R47.reuse, R23, !P5 ;  /* 0x000000172f2c7207 */ /* 0x040fe40006800000 */
[C---:B------:R-:W-:Y:S02]  /*1d70*/  SEL R45, R47.reuse, R24, !P5 ;  /* 0x000000182f2d7207 */ /* 0x040fe40006800000 */
[----:B------:R-:W-:Y:S02]  /*1d80*/  SEL R47, R47, R26, !P5 ;  /* 0x0000001a2f2f7207 */ /* 0x000fe40006800000 */
[----:B------:R-:W-:Y:S01]  /*1d90*/  ISETP.GE.U32.AND P6, PT, R17, 0x7fffffde, PT ;  /* 0x7fffffde1100780c */ /* 0x000fe20003fc6070 */
[----:B------:R-:W-:Y:S01]  /*1da0*/  IMAD R17, R56, 0x1e, RZ ;  /* 0x0000001e38117824 */ /* 0x000fe200078e02ff */
[----:B---3--:R-:W-:-:S02]  /*1db0*/  IADD3 R6, P5, PT, R36, UR16, RZ ;  /* 0x0000001024067c10 */ /* 0x008fc4000ffbe0ff */
[----:B------:R-:W-:Y:S01]  /*1dc0*/  ISETP.GE.U32.AND P0, PT, R20, 0x7fffffd1, PT ;  /* 0x7fffffd11400780c */ /* 0x000fe20003f06070 */
[----:B------:R-:W-:Y:S01]  /*1dd0*/  IMAD.SHL.U32 R20, R56, 0x2, RZ ;  /* 0x0000000238147824 */ /* 0x000fe200078e00ff */
[----:B------:R-:W-:Y:S02]  /*1de0*/  LEA.HI.X.SX32 R7, R35, UR17, 0x1, P5 ;  /* 0x0000001123077c11 */ /* 0x000fe4000a8f0eff */
[-C--:B------:R-:W-:Y:S02]  /*1df0*/  IADD3 R26, P5, PT, R17, R6.reuse, RZ ;  /* 0x00000006111a7210 */ /* 0x080fe40007fbe0ff */
[----:B------:R-:W-:Y:S02]  /*1e00*/  ISETP.GE.U32.AND P4, PT, R16, 0x7fffffdf, PT ;  /* 0x7fffffdf1000780c */ /* 0x000fe40003f86070 */
[----:B------:R-:W-:Y:S01]  /*1e10*/  PRMT R42, RZ, 0x7610, R42 ;  /* 0x00007610ff2a7816 */ /* 0x000fe2000000002a */
[----:B------:R-:W-:Y:S01]  /*1e20*/  VIADD R16, R4, 0xfffffffb ;  /* 0xfffffffb04107836 */ /* 0x000fe20000000000 */
[----:B------:R-:W-:Y:S01]  /*1e30*/  LEA.HI.X.SX32 R27, R5, R7, 0x1, P5 ;  /* 0x00000007051b7211 */ /* 0x000fe200028f0eff */
[----:B----4-:R-:W-:Y:S01]  /*1e40*/  BAR.SYNC.DEFER_BLOCKING 0x0 ;  /* 0x0000000000007b1d */ /* 0x010fe20000010000 */
[----:B------:R-:W-:-:S02]  /*1e50*/  IADD3 R22, P5, PT, R20, R6, RZ ;  /* 0x0000000614167210 */ /* 0x000fc40007fbe0ff */
[----:B------:R-:W-:Y:S02]  /*1e60*/  LOP3.LUT R33, R33, 0xffff, RZ, 0xc0, !PT ;  /* 0x0000ffff21217812 */ /* 0x000fe400078ec0ff */
[----:B------:R-:W-:Y:S02]  /*1e70*/  PRMT R5, RZ, 0x7610, R5 ;  /* 0x00007610ff057816 */ /* 0x000fe40000000005 */
[CC--:B------:R-:W-:Y:S02]  /*1e80*/  LEA.HI.X.SX32 R23, R56.reuse, R7.reuse, 0x1, P5 ;  /* 0x0000000738177211 */ /* 0x0c0fe400028f0eff */
[----:B------:R-:W-:Y:S02]  /*1e90*/  LEA R24, P5, R56, R6, 0x2 ;  /* 0x0000000638187211 */ /* 0x000fe400078a10ff */
[----:B------:R-:W-:Y:S02]  /*1ea0*/  PRMT R50, RZ, 0x7610, R50 ;  /* 0x00007610ff327816 */ /* 0x000fe40000000032 */
[----:B------:R-:W-:Y:S01]  /*1eb0*/  LEA.HI.X.SX32 R25, R20, R7, 0x1, P5 ;  /* 0x0000000714197211 */ /* 0x000fe200028f0eff */
[----:B------:R-:W-:Y:S01]  /*1ec0*/  IMAD.SHL.U32 R21, R56, 0x10, RZ ;  /* 0x0000001038157824 */ /* 0x000fe200078e00ff */
[----:B------:R3:W5:Y:S01]  /*1ed0*/  @!P0 LDG.E.U16 R42, desc[UR24][R26.64] ;  /* 0x000000181a2a8981 */ /* 0x000762000c1e1500 */
[----:B------:R-:W-:-:S02]  /*1ee0*/  ISETP.GE.U32.AND P0, PT, R16, 0x7fffffdc, PT ;  /* 0x7fffffdc1000780c */ /* 0x000fc40003f06070 */
[--C-:B------:R-:W-:Y:S01]  /*1ef0*/  SHF.R.U32.HI R16, RZ, 0xf, R33.reuse ;  /* 0x0000000fff107819 */ /* 0x100fe20000011621 */
[----:B------:R4:W5:Y:S03]  /*1f00*/  @!P4 LDG.E.U16 R5, desc[UR24][R22.64] ;  /* 0x000000181605c981 */ /* 0x000966000c1e1500 */
[----:B------:R-:W-:Y:S01]  /*1f10*/  LOP3.LUT P4, RZ, R16, 0x1, RZ, 0xc0, !PT ;  /* 0x0000000110ff7812 */ /* 0x000fe2000788c0ff */
[----:B------:R0:W5:Y:S01]  /*1f20*/  @!P6 LDG.E.U16 R50, desc[UR24][R24.64] ;  /* 0x000000181832e981 */ /* 0x000162000c1e1500 */
[----:B------:R-:W-:Y:S01]  /*1f30*/  SHF.R.U32.HI R16, RZ, 0xe, R33 ;  /* 0x0000000eff107819 */ /* 0x000fe20000011621 */
[C---:B------:R-:W-:Y:S01]  /*1f40*/  IMAD R29, R56.reuse, 0x22, RZ ;  /* 0x00000022381d7824 */ /* 0x040fe200078e02ff */
[----:B---3--:R-:W-:Y:S02]  /*1f50*/  LEA R26, P5, R56, R6, 0x5 ;  /* 0x00000006381a7211 */ /* 0x008fe400078a28ff */
[----:B------:R-:W-:-:S02]  /*1f60*/  LOP3.LUT P6, RZ, R16, 0x1, RZ, 0xc0, !PT ;  /* 0x0000000110ff7812 */ /* 0x000fc400078cc0ff */
[-C--:B------:R-:W-:Y:S01]  /*1f70*/  LEA.HI.X.SX32 R27, R21, R7.reuse, 0x1, P5 ;  /* 0x00000007151b7211 */ /* 0x080fe200028f0eff */
[----:B------:R-:W-:Y:S01]  /*1f80*/  IMAD R21, R56, 0x11, RZ ;  /* 0x0000001138157824 */ /* 0x000fe200078e02ff */
[----:B------:R-:W-:Y:S01]  /*1f90*/  PRMT R48, RZ, 0x7610, R48 ;  /* 0x00007610ff307816 */ /* 0x000fe20000000030 */
[----:B------:R-:W-:Y:S01]  /*1fa0*/  VIADD R16, R4, 0xfffffff6 ;  /* 0xfffffff604107836 */ /* 0x000fe20000000000 */
[----:B------:R-:W-:Y:S02]  /*1fb0*/  IADD3 R28, P5, PT, R29, R6, RZ ;  /* 0x000000061d1c7210 */ /* 0x000fe40007fbe0ff */
[----:B------:R-:W-:Y:S02]  /*1fc0*/  PRMT R49, RZ, 0x7610, R49 ;  /* 0x00007610ff317816 */ /* 0x000fe40000000031 */
[----:B------:R3:W5:Y:S01]  /*1fd0*/  @P4 LDG.E.U16 R48, desc[UR24][R26.64] ;  /* 0x000000181a304981 */ /* 0x000762000c1e1500 */
[----:B------:R-:W-:Y:S01]  /*1fe0*/  LEA.HI.X.SX32 R29, R21, R7, 0x1, P5 ;  /* 0x00000007151d7211 */ /* 0x000fe200028f0eff */
[----:B------:R-:W-:Y:S01]  /*1ff0*/  IMAD.SHL.U32 R21, R56, 0x4, RZ ;  /* 0x0000000438157824 */ /* 0x000fe200078e00ff */
[----:B------:R-:W-:-:S02]  /*2000*/  ISETP.GE.U32.AND P4, PT, R16, 0x7fffffd7, PT ;  /* 0x7fffffd71000780c */ /* 0x000fc40003f86070 */
[----:B------:R-:W-:Y:S01]  /*2010*/  SHF.R.U32.HI R16, RZ, 0xd, R33 ;  /* 0x0000000dff107819 */ /* 0x000fe20000011621 */
[----:B------:R-:W5:Y:S01]  /*2020*/  @P6 LDG.E.U16 R49, desc[UR24][R28.64] ;  /* 0x000000181c316981 */ /* 0x000f62000c1e1500 */
[CC--:B----4-:R-:W-:Y:S01]  /*2030*/  LEA R22, P5, R56.reuse, R6.reuse, 0x3 ;  /* 0x0000000638167211 */ /* 0x0d0fe200078a18ff */
[----:B0-----:R-:W-:Y:S01]  /*2040*/  IMAD R25, R56, 0x24, RZ ;  /* 0x0000002438197824 */ /* 0x001fe200078e02ff */
[----:B------:R-:W-:Y:S02]  /*2050*/  PRMT R53, RZ, 0x7610, R53 ;  /* 0x00007610ff357816 */ /* 0x000fe40000000035 */
[----:B------:R-:W-:Y:S02]  /*2060*/  LOP3.LUT P6, RZ, R16, 0x1, RZ, 0xc0, !PT ;  /* 0x0000000110ff7812 */ /* 0x000fe400078cc0ff */
[----:B------:R-:W-:Y:S01]  /*2070*/  LEA.HI.X.SX32 R23, R21, R7, 0x1, P5 ;  /* 0x0000000715177211 */ /* 0x000fe200028f0eff */
[C---:B------:R-:W-:Y:S01]  /*2080*/  IMAD R31, R56.reuse, 0x12, RZ ;  /* 0x00000012381f7824 */ /* 0x040fe200078e02ff */
[----:B------:R-:W-:Y:S01]  /*2090*/  SHF.R.U32.HI R16, RZ, 0xc, R33 ;  /* 0x0000000cff107819 */ /* 0x000fe20000011621 */
[----:B------:R-:W-:Y:S01]  /*20a0*/  IMAD R41, R56, 0x26, RZ ;  /* 0x0000002638297824 */ /* 0x000fe200078e02ff */
[----:B------:R-:W-:Y:S01]  /*20b0*/  IADD3 R24, P5, PT, R25, R6, RZ ;  /* 0x0000000619187210 */ /* 0x000fe20007fbe0ff */
[----:B------:R0:W5:Y:S01]  /*20c0*/  @!P0 LDG.E.U16 R53, desc[UR24][R22.64] ;  /* 0x0000001816358981 */ /* 0x000162000c1e1500 */
[----:B------:R-:W-:-:S02]  /*20d0*/  LOP3.LUT P0, RZ, R16, 0x1, RZ, 0xc0, !PT ;  /* 0x0000000110ff7812 */ /* 0x000fc4000780c0ff */
[----:B------:R-:W-:Y:S01]  /*20e0*/  PRMT R51, RZ, 0x7610, R51 ;  /* 0x00007610ff337816 */ /* 0x000fe20000000033 */
[----:B------:R-:W-:Y:S01]  /*20f0*/  VIADD R16, R4, 0xfffffff7 ;  /* 0xfffffff704107836 */ /* 0x000fe20000000000 */
[-C--:B------:R-:W-:Y:S01]  /*2100*/  LEA.HI.X.SX32 R25, R31, R7.reuse, 0x1, P5 ;  /* 0x000000071f197211 */ /* 0x080fe200028f0eff */
[----:B---3--:R-:W-:Y:S01]  /*2110*/  IMAD R27, R56, 0x13, RZ ;  /* 0x00000013381b7824 */ /* 0x008fe200078e02ff */
[-C--:B------:R-:W-:Y:S02]  /*2120*/  IADD3 R26, P5, PT, R41, R6.reuse, RZ ;  /* 0x00000006291a7210 */ /* 0x080fe40007fbe0ff */
[----:B------:R-:W-:Y:S01]  /*2130*/  PRMT R52, RZ, 0x7610, R52 ;  /* 0x00007610ff347816 */ /* 0x000fe20000000034 */
[----:B------:R3:W5:Y:S01]  /*2140*/  @P6 LDG.E.U16 R51, desc[UR24][R24.64] ;  /* 0x0000001818336981 */ /* 0x000762000c1e1500 */
[----:B------:R-:W-:Y:S01]  /*2150*/  ISETP.GE.U32.AND P6, PT, R16, 0x7fffffd8, PT ;  /* 0x7fffffd81000780c */ /* 0x000fe20003fc6070 */
[----:B------:R-:W-:Y:S01]  /*2160*/  VIADD R16, R4, 0xfffffffa ;  /* 0xfffffffa04107836 */ /* 0x000fe20000000000 */
[-C--:B------:R-:W-:Y:S01]  /*2170*/  LEA.HI.X.SX32 R27, R27, R7.reuse, 0x1, P5 ;  /* 0x000000071b1b7211 */ /* 0x080fe200028f0eff */
[C---:B0-----:R-:W-:Y:S01]  /*2180*/  IMAD R22, R56.reuse, 0x9, RZ ;  /* 0x0000000938167824 */ /* 0x041fe200078e02ff */
[-C--:B------:R-:W-:Y:S01]  /*2190*/  IADD3 R30, P5, PT, R31, R6.reuse, RZ ;  /* 0x000000061f1e7210 */ /* 0x080fe20007fbe0ff */
[----:B------:R-:W-:Y:S01]  /*21a0*/  IMAD.SHL.U32 R23, R56, 0x8, RZ ;  /* 0x0000000838177824 */ /* 0x000fe200078e00ff */
[----:B------:R-:W-:Y:S01]  /*21b0*/  PRMT R54, RZ, 0x7610, R54 ;  /* 0x00007610ff367816 */ /* 0x000fe20000000036 */
[----:B------:R0:W5:Y:S01]  /*21c0*/  @P0 LDG.E.U16 R52, desc[UR24][R26.64] ;  /* 0x000000181a340981 */ /* 0x000162000c1e1500 */
[----:B------:R-:W-:Y:S01]  /*21d0*/  ISETP.GE.U32.AND P0, PT, R16, 0x7fffffdb, PT ;  /* 0x7fffffdb1000780c */ /* 0x000fe20003f06070 */
[----:B------:R-:W-:Y:S01]  /*21e0*/  VIADD R16, R4, 0xfffffff5 ;  /* 0xfffffff504107836 */ /* 0x000fe20000000000 */
[-C--:B------:R-:W-:Y:S01]  /*21f0*/  LEA.HI.X.SX32 R31, R22, R7.reuse, 0x1, P5 ;  /* 0x00000007161f7211 */ /* 0x080fe200028f0eff */
[C---:B---3--:R-:W-:Y:S01]  /*2200*/  IMAD R24, R56.reuse, 0xa, RZ ;  /* 0x0000000a38187824 */ /* 0x048fe200078e02ff */
[C---:B------:R-:W-:Y:S01]  /*2210*/  LEA R28, P5, R56.reuse, R6, 0x4 ;  /* 0x00000006381c7211 */ /* 0x040fe200078a20ff */
[C---:B------:R-:W-:Y:S01]  /*2220*/  IMAD R25, R56.reuse, 0x5, RZ ;  /* 0x0000000538197824 */ /* 0x040fe200078e02ff */
[----:B------:R-:W-:Y:S01]  /*2230*/  PRMT R65, RZ, 0x7610, R65 ;  /* 0x00007610ff417816 */ /* 0x000fe20000000041 */
[----:B------:R3:W5:Y:S01]  /*2240*/  @!P4 LDG.E.U16 R54, desc[UR24][R30.64] ;  /* 0x000000181e36c981 */ /* 0x000762000c1e1500 */
[----:B------:R-:W-:Y:S01]  /*2250*/  LEA.HI.X.SX32 R29, R23, R7, 0x1, P5 ;  /* 0x00000007171d7211 */ /* 0x000fe200028f0eff */
[----:B------:R-:W-:Y:S01]  /*2260*/  IMAD R41, R56, 0x14, RZ ;  /* 0x0000001438297824 */ /* 0x000fe200078e02ff */
[----:B------:R-:W-:-:S02]  /*2270*/  ISETP.GE.U32.AND P4, PT, R16, 0x7fffffd6, PT ;  /* 0x7fffffd61000780c */ /* 0x000fc40003f86070 */
[-C--:B0-----:R-:W-:Y:S01]  /*2280*/  IADD3 R26, P5, PT, R24, R6.reuse, RZ ;  /* 0x00000006181a7210 */ /* 0x081fe20007fbe0ff */
[----:B------:R-:W5:Y:S01]  /*2290*/  @!P6 LDG.E.U16 R65, desc[UR24][R28.64] ;  /* 0x000000181c41e981 */ /* 0x000f62000c1e1500 */
[----:B------:R-:W-:Y:S01]  /*22a0*/  SHF.R.U32.HI R16, RZ, 0xb, R33 ;  /* 0x0000000bff107819 */ /* 0x000fe20000011621 */
[----:B------:R-:W-:Y:S01]  /*22b0*/  IMAD R55, R56, 0x28, RZ ;  /* 0x0000002838377824 */ /* 0x000fe200078e02ff */
[----:B------:R-:W-:Y:S02]  /*22c0*/  LEA.HI.X.SX32 R27, R25, R7, 0x1, P5 ;  /* 0x00000007191b7211 */ /* 0x000fe400028f0eff */
[----:B------:R-:W-:Y:S02]  /*22d0*/  PRMT R68, RZ, 0x7610, R68 ;  /* 0x00007610ff447816 */ /* 0x000fe40000000044 */
[----:B------:R-:W-:Y:S01]  /*22e0*/  LOP3.LUT P6, RZ, R16, 0x1, RZ, 0xc0, !PT ;  /* 0x0000000110ff7812 */ /* 0x000fe200078cc0ff */
[----:B------:R-:W-:Y:S01]  /*22f0*/  VIADD R16, R4, 0xfffffff4 ;  /* 0xfffffff404107836 */ /* 0x000fe20000000000 */
[----:B---3--:R-:W-:-:S02]  /*2300*/  IADD3 R30, P5, PT, R41, R6, RZ ;  /* 0x00000006291e7210 */ /* 0x008fc40007fbe0ff */
[----:B------:R-:W-:Y:S01]  /*2310*/  PRMT R64, RZ, 0x7610, R64 ;  /* 0x00007610ff407816 */ /* 0x000fe20000000040 */
[----:B------:R0:W5:Y:S01]  /*2320*/  @!P0 LDG.E.U16 R68, desc[UR24][R26.64] ;  /* 0x000000181a448981 */ /* 0x000162000c1e1500 */
[-C--:B------:R-:W-:Y:S02]  /*2330*/  LEA.HI.X.SX32 R31, R24, R7.reuse, 0x1, P5 ;  /* 0x00000007181f7211 */ /* 0x080fe400028f0eff */
[----:B------:R-:W-:Y:S02]  /*2340*/  IADD3 R40, P5, PT, R55, R6, RZ ;  /* 0x0000000637287210 */ /* 0x000fe40007fbe0ff */
[----:B------:R-:W-:Y:S01]  /*2350*/  ISETP.GE.U32.AND P0, PT, R16, 0x7fffffd5, PT ;  /* 0x7fffffd51000780c */ /* 0x000fe20003f06070 */
[----:B------:R-:W5:Y:S01]  /*2360*/  @!P4 LDG.E.U16 R64, desc[UR24][R30.64] ;  /* 0x000000181e40c981 */ /* 0x000f62000c1e1500 */
[----:B------:R-:W-:Y:S02]  /*2370*/  SHF.R.U32.HI R16, RZ, 0xa, R33 ;  /* 0x0000000aff107819 */ /* 0x000fe40000011621 */
[----:B------:R-:W-:Y:S01]  /*2380*/  PRMT R55, RZ, 0x7610, R55 ;  /* 0x00007610ff377816 */ /* 0x000fe20000000037 */
[----:B------:R-:W-:Y:S01]  /*2390*/  IMAD R59, R56, 0x2a, RZ ;  /* 0x0000002a383b7824 */ /* 0x000fe200078e02ff */
[----:B------:R-:W-:-:S02]  /*23a0*/  LEA.HI.X.SX32 R41, R41, R7, 0x1, P5 ;  /* 0x0000000729297211 */ /* 0x000fc400028f0eff */
[----:B------:R-:W-:Y:S01]  /*23b0*/  LOP3.LUT P4, RZ, R16, 0x1, RZ, 0xc0, !PT ;  /* 0x0000000110ff7812 */ /* 0x000fe2000788c0ff */
[C---:B0-----:R-:W-:Y:S02]  /*23c0*/  IMAD R27, R56.reuse, 0x15, RZ ;  /* 0x00000015381b7824 */ /* 0x041fe400078e02ff */
[----:B------:R0:W5:Y:S01]  /*23d0*/  @P6 LDG.E.U16 R55, desc[UR24][R40.64] ;  /* 0x0000001828376981 */ /* 0x000162000c1e1500 */
[----:B------:R-:W-:Y:S01]  /*23e0*/  IADD3 R58, P6, PT, R59, R6, RZ ;  /* 0x000000063b3a7210 */ /* 0x000fe20007fde0ff */
[C---:B------:R-:W-:Y:S01]  /*23f0*/  IMAD R61, R56.reuse, 0x16, RZ ;  /* 0x00000016383d7824 */ /* 0x040fe200078e02ff */
[----:B------:R-:W-:Y:S02]  /*2400*/  SHF.R.U32.HI R16, RZ, 0x9, R33 ;  /* 0x00000009ff107819 */ /* 0x000fe40000011621 */
[----:B------:R-:W-:Y:S01]  /*2410*/  PRMT R70, RZ, 0x7610, R70 ;  /* 0x00007610ff467816 */ /* 0x000fe20000000046 */
[----:B------:R-:W-:Y:S01]  /*2420*/  IMAD R26, R56, 0xb, RZ ;  /* 0x0000000b381a7824 */ /* 0x000fe200078e02ff */
[----:B------:R-:W-:-:S02]  /*2430*/  LEA.HI.X.SX32 R59, R27, R7, 0x1, P6 ;  /* 0x000000071b3b7211 */ /* 0x000fc400030f0eff */
[----:B------:R-:W-:Y:S01]  /*2440*/  LOP3.LUT P5, RZ, R16, 0x1, RZ, 0xc0, !PT ;  /* 0x0000000110ff7812 */ /* 0x000fe200078ac0ff */
[----:B0-----:R-:W-:Y:S01]  /*2450*/  IMAD R41, R56, 0x2c, RZ ;  /* 0x0000002c38297824 */ /* 0x001fe200078e02ff */
[-C--:B------:R-:W-:Y:S01]  /*2460*/  IADD3 R28, P6, PT, R61, R6.reuse, RZ ;  /* 0x000000063d1c7210 */ /* 0x080fe20007fde0ff */
[----:B------:R-:W5:Y:S01]  /*2470*/  @P4 LDG.E.U16 R70, desc[UR24][R58.64] ;  /* 0x000000183a464981 */ /* 0x000f62000c1e1500 */
[----:B------:R-:W-:Y:S02]  /*2480*/  SHF.R.U32.HI R16, RZ, 0x8, R33 ;  /* 0x00000008ff107819 */ /* 0x000fe40000011621 */
[----:B------:R-:W-:Y:S02]  /*2490*/  PRMT R71, RZ, 0x7610, R71 ;  /* 0x00007610ff477816 */ /* 0x000fe40000000047 */
[-C--:B------:R-:W-:Y:S02]  /*24a0*/  LEA.HI.X.SX32 R29, R26, R7.reuse, 0x1, P6 ;  /* 0x000000071a1d7211 */ /* 0x080fe400030f0eff */
[----:B------:R-:W-:Y:S01]  /*24b0*/  LOP3.LUT P4, RZ, R16, 0x1, RZ, 0xc0, !PT ;  /* 0x0000000110ff7812 */ /* 0x000fe2000788c0ff */
[----:B------:R-:W-:Y:S01]  /*24c0*/  VIADD R16, R4, 0xfffffffc ;  /* 0xfffffffc04107836 */ /* 0x000fe20000000000 */
[----:B------:R-:W-:Y:S01]  /*24d0*/  IADD3 R40, P6, PT, R41, R6, RZ ;  /* 0x0000000629287210 */ /* 0x000fe20007fde0ff */
[C---:B------:R-:W-:Y:S01]  /*24e0*/  IMAD R27, R56.reuse, 0x2e, RZ ;  /* 0x0000002e381b7824 */ /* 0x040fe200078e02ff */
[----:B------:R0:W5:Y:S01]  /*24f0*/  @!P0 LDG.E.U16 R71, desc[UR24][R28.64] ;  /* 0x000000181c478981 */ /* 0x000162000c1e1500 */
[----:B------:R-:W-:Y:S01]  /*2500*/  PRMT R69, RZ, 0x7610, R69 ;  /* 0x00007610ff457816 */ /* 0x000fe20000000045 */
[----:B------:R-:W-:Y:S01]  /*2510*/  IMAD R31, R56, 0x17, RZ ;  /* 0x00000017381f7824 */ /* 0x000fe200078e02ff */
[----:B------:R-:W-:-:S02]  /*2520*/  LEA.HI.X.SX32 R41, R61, R7, 0x1, P6 ;  /* 0x000000073d297211 */ /* 0x000fc400030f0eff */
[----:B------:R-:W-:Y:S01]  /*2530*/  ISETP.GE.U32.AND P0, PT, R16, 0x7fffffdd, PT ;  /* 0x7fffffdd1000780c */ /* 0x000fe20003f06070 */
[----:B------:R-:W-:Y:S01]  /*2540*/  VIADD R16, R4, 0xfffffff9 ;  /* 0xfffffff904107836 */ /* 0x000fe20000000000 */
[-C--:B------:R-:W-:Y:S01]  /*2550*/  IADD3 R60, P6, PT, R27, R6.reuse, RZ ;  /* 0x000000061b3c7210 */ /* 0x080fe20007fde0ff */
[C---:B------:R-:W-:Y:S01]  /*2560*/  IMAD R27, R56.reuse, 0x6, RZ ;  /* 0x00000006381b7824 */ /* 0x040fe200078e02ff */
[----:B------:R3:W5:Y:S01]  /*2570*/  @P5 LDG.E.U16 R69, desc[UR24][R40.64] ;  /* 0x0000001828455981 */ /* 0x000762000c1e1500 */
[----:B------:R-:W-:Y:S01]  /*2580*/  PRMT R72, RZ, 0x7610, R72 ;  /* 0x00007610ff487816 */ /* 0x000fe20000000048 */
[----:B0-----:R-:W-:Y:S01]  /*2590*/  IMAD R28, R56, 0x3, RZ ;  /* 0x00000003381c7824 */ /* 0x001fe200078e02ff */
[-C--:B------:R-:W-:Y:S02]  /*25a0*/  LEA.HI.X.SX32 R61, R31, R7.reuse, 0x1, P6 ;  /* 0x000000071f3d7211 */ /* 0x080fe400030f0eff */
[----:B------:R-:W-:Y:S01]  /*25b0*/  ISETP.GE.U32.AND P5, PT, R16, 0x7fffffda, PT ;  /* 0x7fffffda1000780c */ /* 0x000fe20003fa6070 */
[----:B------:R-:W-:Y:S01]  /*25c0*/  VIADD R16, R4, 0xfffffff3 ;  /* 0xfffffff304107836 */ /* 0x000fe20000000000 */
[----:B------:R-:W-:Y:S01]  /*25d0*/  IADD3 R30, P6, PT, R27, R6, RZ ;  /* 0x000000061b1e7210 */ /* 0x000fe20007fde0ff */
[----:B------:R-:W-:Y:S01]  /*25e0*/  IMAD R29, R56, 0xc, RZ ;  /* 0x0000000c381d7824 */ /* 0x000fe200078e02ff */
[----:B------:R-:W-:Y:S01]  /*25f0*/  PRMT R75, RZ, 0x7610, R75 ;  /* 0x00007610ff4b7816 */ /* 0x000fe2000000004b */
[----:B------:R0:W5:Y:S01]  /*2600*/  @P4 LDG.E.U16 R72, desc[UR24][R60.64] ;  /* 0x000000183c484981 */ /* 0x000162000c1e1500 */
[----:B------:R-:W-:-:S02]  /*2610*/  LEA.HI.X.SX32 R31, R28, R7, 0x1, P6 ;  /* 0x000000071c1f7211 */ /* 0x000fc400030f0eff */
[----:B------:R-:W-:Y:S01]  /*2620*/  ISETP.GE.U32.AND P4, PT, R16, 0x7fffffd4, PT ;  /* 0x7fffffd41000780c */ /* 0x000fe20003f86070 */
[----:B------:R-:W-:Y:S01]  /*2630*/  IMAD R63, R56, 0x18, RZ ;  /* 0x00000018383f7824 */ /* 0x000fe200078e02ff */
[----:B------:R-:W-:Y:S01]  /*2640*/  SHF.R.U32.HI R16, RZ, 0x7, R33 ;  /* 0x00000007ff107819 */ /* 0x000fe20000011621 */
[----:B------:R4:W5:Y:S01]  /*2650*/  @!P0 LDG.E.U16 R75, desc[UR24][R30.64] ;  /* 0x000000181e4b8981 */ /* 0x000962000c1e1500 */
[-C--:B---3--:R-:W-:Y:S02]  /*2660*/  IADD3 R40, P6, PT, R29, R6.reuse, RZ ;  /* 0x000000061d287210 */ /* 0x088fe40007fde0ff */
[----:B------:R-:W-:Y:S02]  /*2670*/  PRMT R76, RZ, 0x7610, R76 ;  /* 0x00007610ff4c7816 */ /* 0x000fe4000000004c */
[----:B------:R-:W-:Y:S01]  /*2680*/  LOP3.LUT P0, RZ, R16, 0x1, RZ, 0xc0, !PT ;  /* 0x0000000110ff7812 */ /* 0x000fe2000780c0ff */
[----:B------:R-:W-:Y:S01]  /*2690*/  VIADD R16, R4, 0xfffffff8 ;  /* 0xfffffff804107836 */ /* 0x000fe20000000000 */
[----:B------:R-:W-:Y:S01]  /*26a0*/  LEA.HI.X.SX32 R41, R27, R7, 0x1, P6 ;  /* 0x000000071b297211 */ /* 0x000fe200030f0eff */
[----:B0-----:R-:W-:Y:S01]  /*26b0*/  IMAD R61, R56, 0x30, RZ ;  /* 0x00000030383d7824 */ /* 0x001fe200078e02ff */
[----:B------:R-:W-:-:S02]  /*26c0*/  IADD3 R58, P6, PT, R63, R6, RZ ;  /* 0x000000063f3a7210 */ /* 0x000fc40007fde0ff */
[----:B------:R-:W-:Y:S01]  /*26d0*/  PRMT R74, RZ, 0x7610, R74 ;  /* 0x00007610ff4a7816 */ /* 0x000fe2000000004a */
[----:B------:R0:W5:Y:S01]  /*26e0*/  @!P5 LDG.E.U16 R76, desc[UR24][R40.64] ;  /* 0x00000018284cd981 */ /* 0x000162000c1e1500 */
[-C--:B------:R-:W-:Y:S01]  /*26f0*/  LEA.HI.X.SX32 R59, R29, R7.reuse, 0x1, P6 ;  /* 0x000000071d3b7211 */ /* 0x080fe200030f0eff */
[----:B----4-:R-:W-:Y:S01]  /*2700*/  IMAD R30, R56, 0xe, RZ ;  /* 0x0000000e381e7824 */ /* 0x010fe200078e02ff */
[----:B------:R-:W-:Y:S01]  /*2710*/  ISETP.GE.U32.AND P5, PT, R16, 0x7fffffd9, PT ;  /* 0x7fffffd91000780c */ /* 0x000fe20003fa6070 */
[----:B------:R-:W-:Y:S01]  /*2720*/  VIADD R16, R4, 0xfffffff2 ;  /* 0xfffffff204107836 */ /* 0x000fe20000000000 */
[----:B------:R-:W-:Y:S01]  /*2730*/  IADD3 R60, P6, PT, R61, R6, RZ ;  /* 0x000000063d3c7210 */ /* 0x000fe20007fde0ff */
[----:B------:R-:W5:Y:S01]  /*2740*/  @!P4 LDG.E.U16 R74, desc[UR24][R58.64] ;  /* 0x000000183a4ac981 */ /* 0x000f62000c1e1500 */
[----:B------:R-:W-:Y:S01]  /*2750*/  PRMT R73, RZ, 0x7610, R73 ;  /* 0x00007610ff497816 */ /* 0x000fe20000000049 */
[----:B------:R-:W-:Y:S01]  /*2760*/  IMAD R31, R56, 0x7, RZ ;  /* 0x00000007381f7824 */ /* 0x000fe200078e02ff */
[----:B------:R-:W-:-:S02]  /*2770*/  LEA.HI.X.SX32 R61, R63, R7, 0x1, P6 ;  /* 0x000000073f3d7211 */ /* 0x000fc400030f0eff */
[----:B------:R-:W-:Y:S01]  /*2780*/  ISETP.GE.U32.AND P4, PT, R16, 0x7fffffd3, PT ;  /* 0x7fffffd31000780c */ /* 0x000fe20003f86070 */
[----:B------:R-:W-:Y:S01]  /*2790*/  VIADD R16, R4, 0xfffffff1 ;  /* 0xfffffff104107836 */ /* 0x000fe20000000000 */
[-C--:B0-----:R-:W-:Y:S01]  /*27a0*/  IADD3 R40, P6, PT, R30, R6.reuse, RZ ;  /* 0x000000061e287210 */ /* 0x081fe20007fde0ff */
[----:B------:R0:W5:Y:S01]  /*27b0*/  @P0 LDG.E.U16 R73, desc[UR24][R60.64] ;  /* 0x000000183c490981 */ /* 0x000162000c1e1500 */
[----:B------:R-:W-:Y:S01]  /*27c0*/  PRMT R81, RZ, 0x7610, R81 ;  /* 0x00007610ff517816 */ /* 0x000fe20000000051 */
[----:B------:R-:W-:Y:S01]  /*27d0*/  IMAD R87, R56, 0x1c, RZ ;  /* 0x0000001c38577824 */ /* 0x000fe200078e02ff */
[----:B------:R-:W-:Y:S02]  /*27e0*/  LEA.HI.X.SX32 R41, R31, R7, 0x1, P6 ;  /* 0x000000071f297211 */ /* 0x000fe400030f0eff */
[----:B------:R-:W-:Y:S01]  /*27f0*/  ISETP.GE.U32.AND P0, PT, R16, 0x7fffffd2, PT ;  /* 0x7fffffd21000780c */ /* 0x000fe20003f06070 */
[C---:B------:R-:W-:Y:S02]  /*2800*/  IMAD R63, R56.reuse, 0x1a, RZ ;  /* 0x0000001a383f7824 */ /* 0x040fe400078e02ff */
[----:B------:R3:W5:Y:S01]  /*2810*/  @!P5 LDG.E.U16 R81, desc[UR24][R40.64] ;  /* 0x000000182851d981 */ /* 0x000762000c1e1500 */
[-C--:B0-----:R-:W-:Y:S01]  /*2820*/  IADD3 R60, P5, PT, R87, R6.reuse, RZ ;  /* 0x00000006573c7210 */ /* 0x081fe20007fbe0ff */
[----:B------:R-:W-:Y:S01]  /*2830*/  IMAD R32, R56, 0xd, RZ ;  /* 0x0000000d38207824 */ /* 0x000fe200078e02ff */
[----:B------:R-:W-:-:S02]  /*2840*/  IADD3 R58, P6, PT, R63, R6, RZ ;  /* 0x000000063f3a7210 */ /* 0x000fc40007fde0ff */
[----:B------:R-:W-:Y:S01]  /*2850*/  PRMT R77, RZ, 0x7610, R77 ;  /* 0x00007610ff4d7816 */ /* 0x000fe2000000004d */
[----:B------:R-:W-:Y:S01]  /*2860*/  IMAD R79, R56, 0x32, RZ ;  /* 0x00000032384f7824 */ /* 0x000fe200078e02ff */
[-C--:B------:R-:W-:Y:S02]  /*2870*/  LEA.HI.X.SX32 R61, R30, R7.reuse, 0x1, P5 ;  /* 0x000000071e3d7211 */ /* 0x080fe400028f0eff */
[----:B------:R-:W-:Y:S01]  /*2880*/  PRMT R83, RZ, 0x7610, R83 ;  /* 0x00007610ff537816 */ /* 0x000fe20000000053 */
[----:B------:R-:W-:Y:S01]  /*2890*/  IMAD R67, R56, 0x34, RZ ;  /* 0x0000003438437824 */ /* 0x000fe200078e02ff */
[-C--:B------:R-:W-:Y:S01]  /*28a0*/  LEA.HI.X.SX32 R59, R32, R7.reuse, 0x1, P6 ;  /* 0x00000007203b7211 */ /* 0x080fe200030f0eff */
[----:B------:R-:W5:Y:S01]  /*28b0*/  @!P0 LDG.E.U16 R77, desc[UR24][R60.64] ;  /* 0x000000183c4d8981 */ /* 0x000f62000c1e1500 */
[C---:B---3--:R-:W-:Y:S01]  /*28c0*/  IMAD R41, R56.reuse, 0x19, RZ ;  /* 0x0000001938297824 */ /* 0x048fe200078e02ff */
[-C--:B------:R-:W-:Y:S01]  /*28d0*/  IADD3 R78, P0, PT, R79, R6.reuse, RZ ;  /* 0x000000064f4e7210 */ /* 0x080fe20007f1e0ff */
[----:B------:R-:W-:Y:S01]  /*28e0*/  IMAD R93, R56, 0x36, RZ ;  /* 0x00000036385d7824 */ /* 0x000fe200078e02ff */
[----:B------:R0:W5:Y:S01]  /*28f0*/  @!P4 LDG.E.U16 R83, desc[UR24][R58.64] ;  /* 0x000000183a53c981 */ /* 0x000162000c1e1500 */
[----:B------:R-:W-:Y:S01]  /*2900*/  VIADD R16, R4, 0xffffffff ;  /* 0xffffffff04107836 */ /* 0x000fe20000000000 */
[----:B------:R-:W-:Y:S01]  /*2910*/  IADD3 R66, P4, PT, R67, R6, RZ ;  /* 0x0000000643427210 */ /* 0x000fe20007f9e0ff */
[C---:B------:R-:W-:Y:S01]  /*2920*/  IMAD R95, R56.reuse, 0x38, RZ ;  /* 0x00000038385f7824 */ /* 0x040fe200078e02ff */
[----:B------:R-:W-:Y:S01]  /*2930*/  LEA.HI.X.SX32 R79, R41, R7, 0x1, P0 ;  /* 0x00000007294f7211 */ /* 0x000fe200000f0eff */
[----:B------:R-:W-:-:S02]  /*2940*/  IMAD R85, R56, 0x1b, RZ ;  /* 0x0000001b38557824 */ /* 0x000fc400078e02ff */
[----:B------:R-:W-:Y:S01]  /*2950*/  IMAD R97, R56, 0x3a, RZ ;  /* 0x0000003a38617824 */ /* 0x000fe200078e02ff */
[----:B------:R-:W-:Y:S02]  /*2960*/  ISETP.GE.U32.AND P6, PT, R16, 0x7fffffe0, PT ;  /* 0x7fffffe01000780c */ /* 0x000fe40003fc6070 */
[-C--:B0-----:R-:W-:Y:S01]  /*2970*/  IADD3 R58, P0, PT, R93, R6.reuse, RZ ;  /* 0x000000065d3a7210 */ /* 0x081fe20007f1e0ff */
[C---:B------:R-:W-:Y:S01]  /*2980*/  IMAD R99, R56.reuse, 0x3c, RZ ;  /* 0x0000003c38637824 */ /* 0x040fe200078e02ff */
[-C--:B------:R-:W-:Y:S01]  /*2990*/  LEA.HI.X.SX32 R67, R63, R7.reuse, 0x1, P4 ;  /* 0x000000073f437211 */ /* 0x080fe200020f0eff */
[C---:B------:R-:W-:Y:S01]  /*29a0*/  IMAD R89, R56.reuse, 0x1d, RZ ;  /* 0x0000001d38597824 */ /* 0x040fe200078e02ff */
[----:B------:R-:W-:Y:S02]  /*29b0*/  SHF.R.U32.HI R16, RZ, 0x6, R33 ;  /* 0x00000006ff107819 */ /* 0x000fe40000011621 */
[----:B------:R-:W-:Y:S01]  /*29c0*/  IADD3 R60, P4, PT, R95, R6, RZ ;  /* 0x000000065f3c7210 */ /* 0x000fe20007f9e0ff */
[----:B------:R-:W-:Y:S01]  /*29d0*/  IMAD R101, R56, 0x3e, RZ ;  /* 0x0000003e38657824 */ /* 0x000fe200078e02ff */
[----:B------:R-:W-:-:S02]  /*29e0*/  LEA.HI.X.SX32 R59, R85, R7, 0x1, P0 ;  /* 0x00000007553b7211 */ /* 0x000fc400000f0eff */
[-C--:B------:R-:W-:Y:S02]  /*29f0*/  IADD3 R62, P0, PT, R97, R6.reuse, RZ ;  /* 0x00000006613e7210 */ /* 0x080fe40007f1e0ff */
[----:B------:R-:W-:Y:S02]  /*2a00*/  LOP3.LUT P5, RZ, R16, 0x1, RZ, 0xc0, !PT ;  /* 0x0000000110ff7812 */ /* 0x000fe400078ac0ff */
[-C--:B------:R-:W-:Y:S01]  /*2a10*/  LEA.HI.X.SX32 R61, R87, R7.reuse, 0x1, P4 ;  /* 0x00000007573d7211 */ /* 0x080fe200020f0eff */
[----:B------:R-:W-:Y:S01]  /*2a20*/  IMAD R91, R56, 0x1f, RZ ;  /* 0x0000001f385b7824 */ /* 0x000fe200078e02ff */
[----:B------:R-:W-:Y:S02]  /*2a30*/  IADD3 R16, P4, PT, R99, R6, RZ ;  /* 0x0000000663107210 */ /* 0x000fe40007f9e0ff */
[----:B------:R-:W-:Y:S02]  /*2a40*/  SHF.R.U32.HI R34, RZ, 0x5, R33 ;  /* 0x00000005ff227819 */ /* 0x000fe40000011621 */
[----:B------:R-:W-:-:S02]  /*2a50*/  LEA.HI.X.SX32 R63, R89, R7, 0x1, P0 ;  /* 0x00000007593f7211 */ /* 0x000fc400000f0eff */
[----:B------:R-:W-:Y:S02]  /*2a60*/  IADD3 R40, P0, PT, R101, R6, RZ ;  /* 0x0000000665287210 */ /* 0x000fe40007f1e0ff */
[--C-:B------:R-:W-:Y:S02]  /*2a70*/  SHF.R.U32.HI R82, RZ, 0x4, R33.reuse ;  /* 0x00000004ff527819 */ /* 0x100fe40000011621 */
[----:B------:R-:W-:Y:S02]  /*2a80*/  PRMT R80, RZ, 0x7610, R80 ;  /* 0x00007610ff507816 */ /* 0x000fe40000000050 */
[-C--:B------:R-:W-:Y:S02]  /*2a90*/  LEA.HI.X.SX32 R17, R17, R7.reuse, 0x1, P4 ;  /* 0x0000000711117211 */ /* 0x080fe400020f0eff */
[----:B------:R-:W-:Y:S02]  /*2aa0*/  LOP3.LUT P4, RZ, R34, 0x1, RZ, 0xc0, !PT ;  /* 0x0000000122ff7812 */ /* 0x000fe4000788c0ff */
[----:B------:R-:W-:Y:S01]  /*2ab0*/  LEA.HI.X.SX32 R41, R91, R7, 0x1, P0 ;  /* 0x000000075b297211 */ /* 0x000fe200000f0eff */
[----:B------:R0:W5:Y:S01]  /*2ac0*/  @!P6 LDG.E.U16 R80, desc[UR24][R6.64] ;  /* 0x000000180650e981 */ /* 0x000162000c1e1500 */
[----:B------:R-:W-:-:S02]  /*2ad0*/  SHF.R.U32.HI R34, RZ, 0x3, R33 ;  /* 0x00000003ff227819 */ /* 0x000fc40000011621 */
[----:B------:R-:W-:Y:S02]  /*2ae0*/  LOP3.LUT P0, RZ, R82, 0x1, RZ, 0xc0, !PT ;  /* 0x0000000152ff7812 */ /* 0x000fe4000780c0ff */
[----:B------:R-:W-:Y:S02]  /*2af0*/  PRMT R82, RZ, 0x7610, R82 ;  /* 0x00007610ff527816 */ /* 0x000fe40000000052 */
[----:B------:R-:W-:Y:S02]  /*2b00*/  LOP3.LUT P6, RZ, R34, 0x1, RZ, 0xc0, !PT ;  /* 0x0000000122ff7812 */ /* 0x000fe400078cc0ff */
[----:B------:R-:W-:Y:S02]  /*2b10*/  SHF.R.U32.HI R34, RZ, 0x2, R33 ;  /* 0x00000002ff227819 */ /* 0x000fe40000011621 */
[----:B------:R3:W5:Y:S02]  /*2b20*/  @P5 LDG.E.U16 R82, desc[UR24][R78.64] ;  /* 0x000000184e525981 */ /* 0x000764000c1e1500 */
[----:B------:R-:W-:-:S02]  /*2b30*/  LOP3.LUT P5, RZ, R34, 0x1, RZ, 0xc0, !PT ;  /* 0x0000000122ff7812 */ /* 0x000fc400078ac0ff */
[----:B------:R-:W-:Y:S02]  /*2b40*/  LOP3.LUT R34, R39, 0x1f, RZ, 0xc0, !PT ;  /* 0x0000001f27227812 */ /* 0x000fe400078ec0ff */
[----:B------:R-:W-:-:S03]  /*2b50*/  PRMT R86, RZ, 0x7610, R86 ;  /* 0x00007610ff567816 */ /* 0x000fc60000000056 */
[----:B0-----:R-:W-:Y:S01]  /*2b60*/  IMAD R6, R34, R57, RZ ;  /* 0x0000003922067224 */ /* 0x001fe200078e02ff */
[----:B------:R-:W-:Y:S02]  /*2b70*/  PRMT R84, RZ, 0x7610, R84 ;  /* 0x00007610ff547816 */ /* 0x000fe40000000054 */
[----:B---3--:R-:W-:Y:S01]  /*2b80*/  PRMT R79, RZ, 0x7610, R79 ;  /* 0x00007610ff4f7816 */ /* 0x008fe2000000004f */
[----:B------:R-:W5:Y:S01]  /*2b90*/  @P6 LDG.E.U16 R86, desc[UR24][R60.64] ;  /* 0x000000183c566981 */ /* 0x000f62000c1e1500 */
[----:B-1----:R-:W-:Y:S01]  /*2ba0*/  IMAD R8, R8, UR5, RZ ;  /* 0x0000000508087c24 */ /* 0x002fe2000f8e02ff */
[----:B------:R-:W-:Y:S01]  /*2bb0*/  LEA R7, P6, R6, UR18, 0x1 ;  /* 0x0000001206077c11 */ /* 0x000fe2000f8c08ff */
[----:B------:R-:W-:Y:S01]  /*2bc0*/  IMAD R10, R10, UR5, RZ ;  /* 0x000000050a0a7c24 */ /* 0x000fe2000f8e02ff */
[----:B------:R0:W5:Y:S04]  /*2bd0*/  @P4 LDG.E.U16 R84, desc[UR24][R66.64] ;  /* 0x0000001842544981 */ /* 0x000168000c1e1500 */
[----:B------:R1:W5:Y:S01]  /*2be0*/  @P5 LDG.E.U16 R79, desc[UR24][R62.64] ;  /* 0x000000183e4f5981 */ /* 0x000362000c1e1500 */
[----:B------:R-:W-:-:S02]  /*2bf0*/  LEA R106, P5, R8, R7, 0x1 ;  /* 0x00000007086a7211 */ /* 0x000fc400078a08ff */
[----:B0-----:R-:W-:Y:S01]  /*2c00*/  LEA.HI.X.SX32 R67, R6, UR19, 0x1, P6 ;  /* 0x0000001306437c11 */ /* 0x001fe2000b0f0eff */
[----:B------:R-:W-:Y:S02]  /*2c10*/  IMAD R9, R9, UR5, RZ ;  /* 0x0000000509097c24 */ /* 0x000fe4000f8e02ff */
[----:B------:R-:W-:Y:S01]  /*2c20*/  IMAD R12, R12, UR5, RZ ;  /* 0x000000050c0c7c24 */ /* 0x000fe2000f8e02ff */
[----:B------:R-:W-:Y:S02]  /*2c30*/  LEA.HI.X.SX32 R107, R8, R67, 0x1, P5 ;  /* 0x00000043086b7211 */ /* 0x000fe400028f0eff */
[-C--:B------:R-:W-:Y:S01]  /*2c40*/  LEA R102, P5, R10, R7.reuse, 0x1 ;  /* 0x000000070a667211 */ /* 0x080fe200078a08ff */
[----:B------:R-:W-:Y:S01]  /*2c50*/  IMAD R11, R11, UR5, RZ ;  /* 0x000000050b0b7c24 */ /* 0x000fe2000f8e02ff */
[----:B------:R-:W-:Y:S01]  /*2c60*/  LEA R104, P6, R9, R7, 0x1 ;  /* 0x0000000709687211 */ /* 0x000fe200078c08ff */
[----:B------:R-:W-:Y:S01]  /*2c70*/  IMAD R14, R14, UR5, RZ ;  /* 0x000000050e0e7c24 */ /* 0x000fe2000f8e02ff */
[----:B------:R-:W-:-:S02]  /*2c80*/  LEA.HI.X.SX32 R103, R10, R67, 0x1, P5 ;  /* 0x000000430a677211 */ /* 0x000fc400028f0eff */
[----:B------:R-:W-:Y:S01]  /*2c90*/  LEA R98, P5, R12, R7, 0x1 ;  /* 0x000000070c627211 */ /* 0x000fe200078a08ff */
[----:B------:R-:W-:Y:S01]  /*2ca0*/  IMAD R13, R13, UR5, RZ ;  /* 0x000000050d0d7c24 */ /* 0x000fe2000f8e02ff */
[-C--:B------:R-:W-:Y:S01]  /*2cb0*/  LEA.HI.X.SX32 R105, R9, R67.reuse, 0x1, P6 ;  /* 0x0000004309697211 */ /* 0x080fe200030f0eff */
[----:B------:R-:W-:Y:S01]  /*2cc0*/  IMAD R18, R18, UR5, RZ ;  /* 0x0000000512127c24 */ /* 0x000fe2000f8e02ff */
[----:B------:R-:W-:Y:S02]  /*2cd0*/  LEA.HI.X.SX32 R99, R12, R67, 0x1, P5 ;  /* 0x000000430c637211 */ /* 0x000fe400028f0eff */
[-C--:B------:R-:W-:Y:S02]  /*2ce0*/  LEA R100, P6, R11, R7.reuse, 0x1 ;  /* 0x000000070b647211 */ /* 0x080fe400078c08ff */
[C---:B------:R-:W-:Y:S01]  /*2cf0*/  LEA R94, P5, R14.reuse, R7, 0x1 ;  /* 0x000000070e5e7211 */ /* 0x040fe200078a08ff */
[----:B------:R-:W-:Y:S01]  /*2d00*/  IMAD R15, R15, UR5, RZ ;  /* 0x000000050f0f7c24 */ /* 0x000fe2000f8e02ff */
[-C--:B------:R-:W-:Y:S01]  /*2d10*/  LEA.HI.X.SX32 R101, R11, R67.reuse, 0x1, P6 ;  /* 0x000000430b657211 */ /* 0x080fe200030f0eff */
[----:B------:R-:W-:Y:S01]  /*2d20*/  IMAD R6, R37, UR5, RZ ;  /* 0x0000000525067c24 */ /* 0x000fe2000f8e02ff */
[----:B------:R-:W-:-:S02]  /*2d30*/  LEA.HI.X.SX32 R95, R14, R67, 0x1, P5 ;  /* 0x000000430e5f7211 */ /* 0x000fc400028f0eff */
[-C--:B------:R-:W-:Y:S02]  /*2d40*/  LEA R96, P6, R13, R7.reuse, 0x1 ;  /* 0x000000070d607211 */ /* 0x080fe400078c08ff */
[----:B------:R-:W-:Y:S01]  /*2d50*/  LEA R90, P5, R18, R7, 0x1 ;  /* 0x00000007125a7211 */ /* 0x000fe200078a08ff */
[----:B------:R-:W-:Y:S01]  /*2d60*/  IMAD R19, R19, UR5, RZ ;  /* 0x0000000513137c24 */ /* 0x000fe2000f8e02ff */
[----:B------:R-:W-:Y:S01]  /*2d70*/  SHF.R.U32.HI R33, RZ, 0x1, R33 ;  /* 0x00000001ff217819 */ /* 0x000fe20000011621 */
[----:B------:R-:W-:Y:S01]  /*2d80*/  IMAD R44, R44, UR5, RZ ;  /* 0x000000052c2c7c24 */ /* 0x000fe2000f8e02ff */
[-C--:B------:R-:W-:Y:S02]  /*2d90*/  LEA.HI.X.SX32 R97, R13, R67.reuse, 0x1, P6 ;  /* 0x000000430d617211 */ /* 0x080fe400030f0eff */
[----:B------:R-:W-:Y:S02]  /*2da0*/  LEA.HI.X.SX32 R91, R18, R67, 0x1, P5 ;  /* 0x00000043125b7211 */ /* 0x000fe400028f0eff */
[----:B------:R-:W-:-:S02]  /*2db0*/  LEA R92, P6, R15, R7, 0x1 ;  /* 0x000000070f5c7211 */ /* 0x000fc400078c08ff */
[C---:B------:R-:W-:Y:S02]  /*2dc0*/  LEA R66, P5, R6.reuse, R7, 0x1 ;  /* 0x0000000706427211 */ /* 0x040fe400078a08ff */
[----:B------:R-:W-:Y:S02]  /*2dd0*/  LOP3.LUT P4, RZ, R33, 0x1, RZ, 0xc0, !PT ;  /* 0x0000000121ff7812 */ /* 0x000fe4000788c0ff */
[-C--:B------:R-:W-:Y:S02]  /*2de0*/  LEA.HI.X.SX32 R93, R15, R67.reuse, 0x1, P6 ;  /* 0x000000430f5d7211 */ /* 0x080fe400030f0eff */
[----:B------:R-:W-:Y:S02]  /*2df0*/  LEA.HI.X.SX32 R87, R6, R67, 0x1, P5 ;  /* 0x0000004306577211 */ /* 0x000fe400028f0eff */
[-C--:B------:R-:W-:Y:S02]  /*2e00*/  LEA R88, P6, R19, R7.reuse, 0x1 ;  /* 0x0000000713587211 */ /* 0x080fe400078c08ff */
[----:B------:R-:W-:-:S02]  /*2e10*/  LEA R60, P5, R44, R7, 0x1 ;  /* 0x000000072c3c7211 */ /* 0x000fc400078a08ff */
[-C--:B------:R-:W-:Y:S02]  /*2e20*/  LEA.HI.X.SX32 R89, R19, R67.reuse, 0x1, P6 ;  /* 0x0000004313597211 */ /* 0x080fe400030f0eff */
[----:B------:R-:W-:Y:S02]  /*2e30*/  LEA.HI.X.SX32 R61, R44, R67, 0x1, P5 ;  /* 0x000000432c3d7211 */ /* 0x000fe400028f0eff */
[----:B------:R-:W-:Y:S02]  /*2e40*/  PRMT R19, RZ, 0x7610, R19 ;  /* 0x00007610ff137816 */ /* 0x000fe40000000013 */
[----:B------:R-:W-:-:S04]  /*2e50*/  PRMT R44, RZ, 0x7610, R44 ;  /* 0x00007610ff2c7816 */ /* 0x000fc8000000002c */
[----:B------:R-:W5:Y:S04]  /*2e60*/  @P4 LDG.E.U16 R19, desc[UR24][R16.64] ;  /* 0x0000001810134981 */ /* 0x000f68000c1e1500 */
[----:B------:R-:W5:Y:S01]  /*2e70*/  @!P3 LDG.E.U16 R44, desc[UR24][R40.64] ;  /* 0x00000018282cb981 */ /* 0x000f62000c1e1500 */
[----:B------:R-:W-:Y:S01]  /*2e80*/  PRMT R85, RZ, 0x7610, R85 ;  /* 0x00007610ff557816 */ /* 0x000fe20000000055 */
[----:B------:R-:W-:Y:S02]  /*2e90*/  VIADD R33, R4, 0x1f ;  /* 0x0000001f04217836 */ /* 0x000fe40000000000 */
[----:B------:R-:W-:Y:S02]  /*2ea0*/  IMAD R43, R43, UR5, RZ ;  /* 0x000000052b2b7c24 */ /* 0x000fe4000f8e02ff */
[----:B------:R-:W-:Y:S01]  /*2eb0*/  IMAD R45, R45, UR5, RZ ;  /* 0x000000052d2d7c24 */ /* 0x000fe2000f8e02ff */
[----:B------:R0:W5:Y:S01]  /*2ec0*/  @P0 LDG.E.U16 R85, desc[UR24][R58.64] ;  /* 0x000000183a550981 */ /* 0x000162000c1e1500 */
[----:B------:R-:W-:Y:S01]  /*2ed0*/  IMAD R46, R46, UR5, RZ ;  /* 0x000000052e2e7c24 */ /* 0x000fe2000f8e02ff */
[----:B------:R-:W-:Y:S01]  /*2ee0*/  ISETP.GT.AND P0, PT, R33, 0x1f, PT ;  /* 0x0000001f2100780c */ /* 0x000fe20003f04270 */
[----:B------:R-:W-:Y:S01]  /*2ef0*/  IMAD R47, R47, UR5, RZ ;  /* 0x000000052f2f7c24 */ /* 0x000fe2000f8e02ff */
[----:B------:R-:W-:-:S04]  /*2f00*/  @!UP0 UIADD3 UR4, UPT, UPT, -UR4, 0x100000, URZ ;  /* 0x0010000004048890 */ /* 0x000fc8000fffe1ff */
[----:B------:R-:W-:Y:S02]  /*2f10*/  @!UP0 USHF.L.U32 UR5, UR4, 0xb, URZ ;  /* 0x0000000b04058899 */ /* 0x000fe400080006ff */
[----:B------:R-:W-:Y:S01]  /*2f20*/  @!UP0 USHF.L.U32 UR4, UR4, 0x1, URZ ;  /* 0x0000000104048899 */ /* 0x000fe200080006ff */
[----:B-1----:R-:W-:Y:S01]  /*2f30*/  LEA R62, P6, R43, R7, 0x1 ;  /* 0x000000072b3e7211 */ /* 0x002fe200078c08ff */
[----:B------:R-:W-:-:S03]  /*2f40*/  VOTEU.ALL UP0, P2 ;  /* 0x0000000000ff7886 */ /* 0x000fc60001000000 */
[----:B------:R-:W-:Y:S02]  /*2f50*/  LEA.HI.X.SX32 R63, R43, R67, 0x1, P6 ;  /* 0x000000432b3f7211 */ /* 0x000fe400030f0eff */
[CC--:B0-----:R-:W-:Y:S02]  /*2f60*/  LEA R58, P6, R45.reuse, R7.reuse, 0x1 ;  /* 0x000000072d3a7211 */ /* 0x0c1fe400078c08ff */
[C---:B------:R-:W-:Y:S02]  /*2f70*/  LEA R78, P5, R46.reuse, R7, 0x1 ;  /* 0x000000072e4e7211 */ /* 0x040fe400078a08ff */
[----:B------:R-:W-:Y:S01]  /*2f80*/  LEA.HI.X.SX32 R59, R45, R67, 0x1, P6 ;  /* 0x000000432d3b7211 */ /* 0x000fe200030f0eff */
[----:B------:R2:W0:Y:S01]  /*2f90*/  @!UP0 SYNCS.EXCH.64 URZ, [UR11+0x2008], UR4 ;  /* 0x002008040bff85b2 */ /* 0x0004220008000100 */
[----:B------:R-:W-:Y:S02]  /*2fa0*/  LEA R43, P6, R47, R7, 0x1 ;  /* 0x000000072f2b7211 */ /* 0x000fe400078c08ff */
[----:B------:R-:W-:-:S02]  /*2fb0*/  LEA.HI.X.SX32 R45, R46, R67, 0x1, P5 ;  /* 0x000000432e2d7211 */ /* 0x000fc400028f0eff */
[----:B------:R-:W-:Y:S02]  /*2fc0*/  ISETP.LT.AND P5, PT, R34, R4, P0 ;  /* 0x000000042200720c */ /* 0x000fe400007a1270 */
[----:B------:R-:W-:Y:S01]  /*2fd0*/  LEA.HI.X.SX32 R46, R47, R67, 0x1, P6 ;  /* 0x000000432f2e7211 */ /* 0x000fe200030f0eff */
[----:B--2---:R-:W-:Y:S10]  /*2fe0*/  @!P0 BRA `(.L_x_6) ;  /* 0x0000000000448947 */ /* 0x004ff40003800000 */
[----:B-----5:R-:W-:Y:S02]  /*2ff0*/  PRMT R4, R80, 0x5410, R5 ;  /* 0x0000541050047816 */ /* 0x020fe40000000005 */
[----:B------:R-:W-:Y:S02]  /*3000*/  PRMT R5, R50, 0x5410, R75 ;  /* 0x0000541032057816 */ /* 0x000fe4000000004b */
[----:B------:R-:W-:Y:S02]  /*3010*/  PRMT R6, R53, 0x5410, R68 ;  /* 0x0000541035067816 */ /* 0x000fe40000000044 */
[----:B------:R-:W-:Y:S02]  /*3020*/  PRMT R7, R76, 0x5410, R81 ;  /* 0x000054104c077816 */ /* 0x000fe40000000051 */
[----:B------:R-:W-:Y:S02]  /*3030*/  PRMT R8, R65, 0x5410, R54 ;  /* 0x0000541041087816 */ /* 0x000fe40000000036 */
[----:B------:R-:W-:-:S02]  /*3040*/  PRMT R9, R64, 0x5410, R71 ;  /* 0x0000541040097816 */ /* 0x000fc40000000047 */
[----:B------:R-:W-:Y:S02]  /*3050*/  PRMT R10, R74, 0x5410, R83 ;  /* 0x000054104a0a7816 */ /* 0x000fe40000000053 */
        /* <DEDUP_REMOVED lines=8> */
[----:B------:R-:W-:-:S04]  /*30e0*/  PRMT R19, R19, 0x5410, R44 ;  /* 0x0000541013137816 */ /* 0x000fc8000000002c */
[----:B------:R1:W-:Y:S03]  /*30f0*/  STTM.x16 tmem[UR12+0x40], R4 ;  /* 0x00004004000079ed */ /* 0x0003e6000824000c */
.L_x_6:
[----:B------:R-:W2:Y:S01]  /*3100*/  FENCE.VIEW.ASYNC.T ;  /* 0x00000000000073c6 */ /* 0x000ea20000000200 */
[----:B-1---5:R-:W-:Y:S01]  /*3110*/  PRMT R5, RZ, 0x7610, R5 ;  /* 0x00007610ff057816 */ /* 0x022fe20000000005 */
[----:B0-2---:R-:W-:Y:S01]  /*3120*/  BAR.SYNC.DEFER_BLOCKING 0x0 ;  /* 0x0000000000007b1d */ /* 0x005fe20000010000 */
[----:B------:R-:W-:Y:S01]  /*3130*/  PRMT R7, RZ, 0x7610, R7 ;  /* 0x00007610ff077816 */ /* 0x000fe20000000007 */
[----:B------:R-:W-:Y:S01]  /*3140*/  IMAD.MOV.U32 R86, RZ, RZ, R66 ;  /* 0x000000ffff567224 */ /* 0x000fe200078e0042 */
        /* <DEDUP_REMOVED lines=19> */
[----:B------:R-:W0:Y:S01]  /*3280*/  LDCU UR4, c[0x0][0x3a0] ;  /* 0x00007400ff0477ac */ /* 0x000e220008000800 */
[----:B------:R-:W-:Y:S01]  /*3290*/  PRMT R12, RZ, 0x7610, R12 ;  /* 0x00007610ff0c7816 */ /* 0x000fe2000000000c */
[----:B------:R-:W2:Y:S01]  /*32a0*/  @P5 LDG.E.U16 R5, desc[UR24][R106.64] ;  /* 0x000000186a055981 */ /* 0x000ea2000c1e1500 */
[----:B------:R-:W-:-:S02]  /*32b0*/  PRMT R14, RZ, 0x7610, R14 ;  /* 0x00007610ff0e7816 */ /* 0x000fc4000000000e */
[----:B------:R-:W-:Y:S01]  /*32c0*/  PRMT R16, RZ, 0x7610, R16 ;  /* 0x00007610ff107816 */ /* 0x000fe20000000010 */
[----:B------:R-:W3:Y:S01]  /*32d0*/  @P5 LDG.E.U16 R7, desc[UR24][R102.64] ;  /* 0x0000001866075981 */ /* 0x000ee2000c1e1500 */
[----:B------:R-:W-:-:S03]  /*32e0*/  PRMT R18, RZ, 0x7610, R18 ;  /* 0x00007610ff127816 */ /* 0x000fc60000000012 */
[----:B------:R-:W4:Y:S04]  /*32f0*/  @P5 LDG.E.U16 R9, desc[UR24][R98.64] ;  /* 0x0000001862095981 */ /* 0x000f28000c1e1500 */
        /* <DEDUP_REMOVED lines=12> */
[----:B------:R-:W4:Y:S01]  /*33c0*/  @P5 LDG.E.U16 R18, desc[UR24][R76.64] ;  /* 0x000000184c125981 */ /* 0x000f22000c1e1500 */
[----:B------:R-:W-:-:S04]  /*33d0*/  SHF.R.S32.HI R40, RZ, 0x1f, R35 ;  /* 0x0000001fff287819 */ /* 0x000fc80000011423 */
[----:B------:R-:W-:Y:S02]  /*33e0*/  SHF.L.U64.HI R37, R35, 0x1, R40 ;  /* 0x0000000123257819 */ /* 0x000fe40000010228 */
[----:B------:R-:W-:Y:S01]  /*33f0*/  SHF.R.S32.HI R40, RZ, 0x6, R39 ;  /* 0x00000006ff287819 */ /* 0x000fe20000011427 */
[----:B------:R-:W-:-:S03]  /*3400*/  IMAD.SHL.U32 R35, R56, 0x20, RZ ;  /* 0x0000002038237824 */ /* 0x000fc600078e00ff */
[----:B------:R-:W-:Y:S01]  /*3410*/  SGXT R40, R40, 0x1 ;  /* 0x000000012828781a */ /* 0x000fe20000000200 */
[----:B------:R-:W-:-:S03]  /*3420*/  IMAD.WIDE R36, R35, 0x2, R36 ;  /* 0x0000000223247825 */ /* 0x000fc600078e0224 */
[----:B------:R-:W-:Y:S01]  /*3430*/  LOP3.LUT R40, R40, 0x90, RZ, 0xc0, !PT ;  /* 0x0000009028287812 */ /* 0x000fe200078ec0ff */
[----:B------:R-:W-:Y:S01]  /*3440*/  IMAD.SHL.U32 R39, R39, 0x2, RZ ;  /* 0x0000000227277824 */ /* 0x000fe200078e00ff */
[----:B------:R-:W-:-:S04]  /*3450*/  IADD3 R119, P3, PT, R36, UR16, RZ ;  /* 0x0000001024777c10 */ /* 0x000fc8000ff7e0ff */
[----:B------:R-:W-:Y:S02]  /*3460*/  LOP3.LUT R36, R40, 0x7e, R39, 0x78, !PT ;  /* 0x0000007e28247812 */ /* 0x000fe400078e7827 */
[----:B------:R-:W-:Y:S02]  /*3470*/  IADD3.X R120, PT, PT, R37, UR17, RZ, P3, !PT ;  /* 0x0000001125787c10 */ /* 0x000fe40009ffe4ff */
[----:B------:R-:W-:Y:S01]  /*3480*/  LOP3.LUT R37, R36, 0x20, RZ, 0x3c, !PT ;  /* 0x0000002024257812 */ /* 0x000fe200078e3cff */
[----:B0-----:R-:W-:-:S04]  /*3490*/  UIADD3 UR5, UPT, UPT, UR4, 0x1f, URZ ;  /* 0x0000001f04057890 */ /* 0x001fc8000fffe0ff */
[----:B------:R-:W-:-:S04]  /*34a0*/  USHF.R.S32.HI UR4, URZ, 0x1f, UR5 ;  /* 0x0000001fff047899 */ /* 0x000fc80008011405 */
[----:B------:R-:W-:Y:S01]  /*34b0*/  ULEA.HI UR4, UR4, UR5, URZ, 0x5 ;  /* 0x0000000504047291 */ /* 0x000fe2000f8f28ff */
[----:B------:R-:W-:-:S03]  /*34c0*/  ISETP.NE.U32.AND P0, PT, R38, RZ, PT ;  /* 0x000000ff2600720c */ /* 0x000fc60003f05070 */
[----:B------:R-:W-:Y:S01]  /*34d0*/  USHF.R.S32.HI UR4, URZ, 0x5, UR4 ;  /* 0x00000005ff047899 */ /* 0x000fe20008011404 */
[----:B------:R-:W-:-:S03]  /*34e0*/  ISETP.LT.OR P3, PT, R33, 0x20, P0 ;  /* 0x000000202100780c */ /* 0x000fc60000761670 */
[----:B------:R-:W-:-:S04]  /*34f0*/  UISETP.LT.AND UP0, UPT, UR4, 0x1, UPT ;  /* 0x000000010400788c */ /* 0x000fc8000bf01270 */
[----:B------:R-:W-:Y:S01]  /*3500*/  USEL UR4, UR4, 0x1, !UP0 ;  /* 0x0000000104047887 */ /* 0x000fe2000c000000 */
[----:B------:R-:W-:Y:S01]  /*3510*/  SHF.R.S32.HI R55, RZ, 0x1f, R56 ;  /* 0x0000001fff377819 */ /* 0x000fe20000011438 */
[C---:B------:R-:W-:Y:S02]  /*3520*/  IMAD R39, R56.reuse, 0xf, RZ ;  /* 0x0000000f38277824 */ /* 0x040fe400078e02ff */
[----:B------:R-:W-:Y:S01]  /*3530*/  UIADD3 UR16, UPT, UPT, UR4, -0x1, URZ ;  /* 0xffffffff04107890 */ /* 0x000fe2000fffe0ff */
[C---:B------:R-:W-:Y:S02]  /*3540*/  IMAD.SHL.U32 R40, R56.reuse, 0x10, RZ ;  /* 0x0000001038287824 */ /* 0x040fe400078e00ff */
[C---:B------:R-:W-:Y:S02]  /*3550*/  IMAD R41, R56.reuse, 0x11, RZ ;  /* 0x0000001138297824 */ /* 0x040fe400078e02ff */
[C---:B------:R-:W-:Y:S02]  /*3560*/  IMAD R42, R56.reuse, 0x12, RZ ;  /* 0x00000012382a7824 */ /* 0x040fe400078e02ff */
[----:B------:R-:W-:-:S02]  /*3570*/  IMAD R43, R56, 0x13, RZ ;  /* 0x00000013382b7824 */ /* 0x000fc400078e02ff */
[C---:B------:R-:W-:Y:S02]  /*3580*/  IMAD R44, R56.reuse, 0x14, RZ ;  /* 0x00000014382c7824 */ /* 0x040fe400078e02ff */
[C---:B------:R-:W-:Y:S02]  /*3590*/  IMAD R45, R56.reuse, 0x15, RZ ;  /* 0x00000015382d7824 */ /* 0x040fe400078e02ff */
[C---:B------:R-:W-:Y:S02]  /*35a0*/  IMAD R46, R56.reuse, 0x16, RZ ;  /* 0x00000016382e7824 */ /* 0x040fe400078e02ff */
[C---:B------:R-:W-:Y:S02]  /*35b0*/  IMAD R47, R56.reuse, 0x17, RZ ;  /* 0x00000017382f7824 */ /* 0x040fe400078e02ff */
[C---:B------:R-:W-:Y:S02]  /*35c0*/  IMAD R48, R56.reuse, 0x18, RZ ;  /* 0x0000001838307824 */ /* 0x040fe400078e02ff */
[----:B------:R-:W-:-:S02]  /*35d0*/  IMAD R49, R56, 0x19, RZ ;  /* 0x0000001938317824 */ /* 0x000fc400078e02ff */
[C---:B------:R-:W-:Y:S02]  /*35e0*/  IMAD R50, R56.reuse, 0x1a, RZ ;  /* 0x0000001a38327824 */ /* 0x040fe400078e02ff */
[C---:B------:R-:W-:Y:S02]  /*35f0*/  IMAD R51, R56.reuse, 0x1b, RZ ;  /* 0x0000001b38337824 */ /* 0x040fe400078e02ff */
[C---:B------:R-:W-:Y:S02]  /*3600*/  IMAD R52, R56.reuse, 0x1c, RZ ;  /* 0x0000001c38347824 */ /* 0x040fe400078e02ff */
[C---:B------:R-:W-:Y:S01]  /*3610*/  IMAD R53, R56.reuse, 0x1d, RZ ;  /* 0x0000001d38357824 */ /* 0x040fe200078e02ff */
[----:B------:R-:W-:Y:S02]  /*3620*/  UISETP.NE.U32.AND UP0, UPT, UR16, URZ, UPT ;  /* 0x000000ff1000728c */ /* 0x000fe4000bf05070 */
[----:B------:R-:W-:Y:S01]  /*3630*/  UIADD3 UR20, UPT, UPT, UR10, 0x40, URZ ;  /* 0x000000400a147890 */ /* 0x000fe2000fffe0ff */
[----:B------:R-:W-:Y:S01]  /*3640*/  IMAD.SHL.U32 R38, R57, 0x20, RZ ;  /* 0x0000002039267824 */ /* 0x000fe200078e00ff */
[C---:B------:R-:W-:Y:S01]  /*3650*/  SHF.L.U64.HI R55, R56.reuse, 0x1, R55 ;  /* 0x0000000138377819 */ /* 0x040fe20000010237 */
[C---:B------:R-:W-:Y:S01]  /*3660*/  IMAD R54, R56.reuse, 0x1e, RZ ;  /* 0x0000001e38367824 */ /* 0x040fe200078e02ff */
[----:B------:R-:W-:Y:S01]  /*3670*/  SHF.R.S32.HI R57, RZ, 0x1f, R20 ;  /* 0x0000001fff397819 */ /* 0x000fe20000011414 */
[----:B------:R-:W-:Y:S01]  /*3680*/  IMAD R56, R56, 0x1f, RZ ;  /* 0x0000001f38387824 */ /* 0x000fe200078e02ff */
[----:B------:R-:W-:-:S02]  /*3690*/  SHF.R.S32.HI R60, RZ, 0x1f, R25 ;  /* 0x0000001fff3c7819 */ /* 0x000fc40000011419 */
[----:B------:R-:W-:Y:S02]  /*36a0*/  SHF.R.S32.HI R62, RZ, 0x1f, R31 ;  /* 0x0000001fff3e7819 */ /* 0x000fe4000001141f */
[----:B------:R-:W-:Y:S02]  /*36b0*/  SHF.R.S32.HI R65, RZ, 0x1f, R24 ;  /* 0x0000001fff417819 */ /* 0x000fe40000011418 */
[----:B------:R-:W-:Y:S02]  /*36c0*/  SHF.R.S32.HI R69, RZ, 0x1f, R30 ;  /* 0x0000001fff457819 */ /* 0x000fe4000001141e */
[----:B------:R-:W-:Y:S02]  /*36d0*/  SHF.R.S32.HI R70, RZ, 0x1f, R39 ;  /* 0x0000001fff467819 */ /* 0x000fe40000011427 */
[----:B------:R-:W-:Y:S02]  /*36e0*/  SHF.R.S32.HI R71, RZ, 0x1f, R40 ;  /* 0x0000001fff477819 */ /* 0x000fe40000011428 */
        /* <DEDUP_REMOVED lines=12> */
[----:B------:R-:W-:Y:S01]  /*37b0*/  SHF.R.S32.HI R116, RZ, 0x1f, R53 ;  /* 0x0000001fff747819 */ /* 0x000fe20000011435 */
[----:B--2---:R0:W-:Y:S04]  /*37c0*/  STS.U16 [R36+UR11], R5 ;  /* 0x0000000524007988 */ /* 0x0041e8000800040b */
[----:B---3--:R-:W-:Y:S04]  /*37d0*/  STS.U16 [R36+UR11+0x200], R7 ;  /* 0x0002000724007988 */ /* 0x008fe8000800040b */
[----:B----4-:R-:W-:Y:S04]  /*37e0*/  STS.U16 [R36+UR11+0x400], R9 ;  /* 0x0004000924007988 */ /* 0x010fe8000800040b */
[----:B------:R-:W-:Y:S04]  /*37f0*/  STS.U16 [R36+UR11+0x600], R11 ;  /* 0x0006000b24007988 */ /* 0x000fe8000800040b */
[----:B------:R-:W-:Y:S04]  /*3800*/  STS.U16 [R36+UR11+0x800], R13 ;  /* 0x0008000d24007988 */ /* 0x000fe8000800040b */
[----:B------:R-:W-:Y:S04]  /*3810*/  STS.U16 [R36+UR11+0xa00], R15 ;  /* 0x000a000f24007988 */ /* 0x000fe8000800040b */
[----:B------:R-:W-:Y:S04]  /*3820*/  STS.U16 [R36+UR11+0xc00], R17 ;  /* 0x000c001124007988 */ /* 0x000fe8000800040b */
[----:B------:R-:W-:Y:S04]  /*3830*/  STS.U16 [R36+UR11+0xe00], R19 ;  /* 0x000e001324007988 */ /* 0x000fe8000800040b */
[----:B------:R1:W-:Y:S04]  /*3840*/  STS.U16 [R37+UR11+0x100], R4 ;  /* 0x0001000425007988 */ /* 0x0003e8000800040b */
[----:B------:R2:W-:Y:S04]  /*3850*/  STS.U16 [R37+UR11+0x300], R6 ;  /* 0x0003000625007988 */ /* 0x0005e8000800040b */
[----:B------:R3:W-:Y:S04]  /*3860*/  STS.U16 [R37+UR11+0x500], R8 ;  /* 0x0005000825007988 */ /* 0x0007e8000800040b */
[----:B------:R4:W-:Y:S04]  /*3870*/  STS.U16 [R37+UR11+0x700], R10 ;  /* 0x0007000a25007988 */ /* 0x0009e8000800040b */
[----:B------:R0:W-:Y:S04]  /*3880*/  STS.U16 [R37+UR11+0x900], R12 ;  /* 0x0009000c25007988 */ /* 0x0001e8000800040b */
[----:B------:R0:W-:Y:S04]  /*3890*/  STS.U16 [R37+UR11+0xb00], R14 ;  /* 0x000b000e25007988 */ /* 0x0001e8000800040b */
[----:B------:R1:W-:Y:S04]  /*38a0*/  STS.U16 [R37+UR11+0xd00], R16 ;  /* 0x000d001025007988 */ /* 0x0003e8000800040b */
[----:B------:R3:W-:Y:S01]  /*38b0*/  STS.U16 [R37+UR11+0xf00], R18 ;  /* 0x000f001225007988 */ /* 0x0007e2000800040b */
[----:B------:R0:W-:Y:S06]  /*38c0*/  MEMBAR.ALL.CTA ;  /* 0x0000000000007992 */ /* 0x0001ec0000008000 */
[----:B0-----:R-:W0:Y:S01]  /*38d0*/  FENCE.VIEW.ASYNC.S ;  /* 0x00000000000073c6 */ /* 0x001e220000000000 */
[----:B------:R-:W-:-:S02]  /*38e0*/  SHF.R.S32.HI R5, RZ, 0x1f, R28 ;  /* 0x0000001fff057819 */ /* 0x000fc4000001141c */
[----:B-1----:R-:W-:Y:S02]  /*38f0*/  SHF.R.S32.HI R4, RZ, 0x1f, R21 ;  /* 0x0000001fff047819 */ /* 0x002fe40000011415 */
[----:B--2---:R-:W-:Y:S02]  /*3900*/  SHF.R.S32.HI R6, RZ, 0x1f, R27 ;  /* 0x0000001fff067819 */ /* 0x004fe4000001141b */
[----:B---3--:R-:W-:Y:S02]  /*3910*/  SHF.R.S32.HI R8, RZ, 0x1f, R23 ;  /* 0x0000001fff087819 */ /* 0x008fe40000011417 */
[----:B------:R-:W-:Y:S02]  /*3920*/  SHF.R.S32.HI R7, RZ, 0x1f, R22 ;  /* 0x0000001fff077819 */ /* 0x000fe40000011416 */
[----:B------:R-:W-:Y:S02]  /*3930*/  SHF.R.S32.HI R9, RZ, 0x1f, R26 ;  /* 0x0000001fff097819 */ /* 0x000fe4000001141a */
[----:B----4-:R-:W-:-:S02]  /*3940*/  SHF.R.S32.HI R10, RZ, 0x1f, R29 ;  /* 0x0000001fff0a7819 */ /* 0x010fc4000001141d */
[----:B------:R-:W-:Y:S01]  /*3950*/  SHF.R.S32.HI R11, RZ, 0x1f, R32 ;  /* 0x0000001fff0b7819 */ /* 0x000fe20000011420 */
[----:B0-----:R-:W-:Y:S06]  /*3960*/  BAR.SYNC.DEFER_BLOCKING 0x0 ;  /* 0x0000000000007b1d */ /* 0x001fec0000010000 */
[----:B------:R-:W-:Y:S05]  /*3970*/  @P3 BRA `(.L_x_7) ;  /* 0x00000000004c3947 */ /* 0x000fea0003800000 */
[----:B------:R-:W-:Y:S01]  /*3980*/  USHF.R.U32.HI UR6, URZ, 0x4, UR11 ;  /* 0x00000004ff067899 */ /* 0x000fe2000801160b */
[----:B------:R-:W-:Y:S01]  /*3990*/  UMOV UR8, 0xfffffffe ;  /* 0xfffffffe00087882 */ /* 0x000fe20000000000 */
[----:B------:R-:W-:Y:S02]  /*39a0*/  UMOV UR9, 0x7fffbfdf ;  /* 0x7fffbfdf00097882 */ /* 0x000fe40000000000 */
[----:B------:R-:W-:Y:S01]  /*39b0*/  USGXT.U32 UR6, UR6, 0xe ;  /* 0x0000000e0606789a */ /* 0x000fe20008000000 */
[----:B------:R-:W-:Y:S01]  /*39c0*/  UMOV UR7, URZ ;  /* 0x000000ff00077c82 */ /* 0x000fe20008000000 */
[----:B------:R-:W-:Y:S02]  /*39d0*/  UIADD3 UR14, UPT, UPT, UR10, 0x48, URZ ;  /* 0x000000480a0e7890 */ /* 0x000fe4000fffe0ff */
[----:B------:R-:W-:Y:S01]  /*39e0*/  UIADD3.64 UR8, UPT, UPT, UR6, -UR8, URZ ;  /* 0x8000000806087297 */ /* 0x000fe2000fffe0ff */
[----:B------:R-:W-:Y:S01]  /*39f0*/  UMOV UR18, 0x0 ;  /* 0x0000000000127882 */ /* 0x000fe20000000000 */
[----:B------:R-:W-:Y:S01]  /*3a00*/  UMOV UR19, 0x8100490 ;  /* 0x0810049000137882 */ /* 0x000fe20000000000 */
[----:B------:R-:W-:Y:S01]  /*3a10*/  UMOV UR4, UR13 ;  /* 0x0000000d00047c82 */ /* 0x000fe20008000000 */
[----:B------:R-:W-:Y:S01]  /*3a20*/  UMOV UR5, URZ ;  /* 0x000000ff00057c82 */ /* 0x000fe20008000000 */
[----:B------:R-:W-:Y:S01]  /*3a30*/  UMOV UR7, 0x80004020 ;  /* 0x8000402000077882 */ /* 0x000fe20000000000 */
[----:B------:R-:W-:Y:S01]  /*3a40*/  UMOV UR22, 0x0 ;  /* 0x0000000000167882 */ /* 0x000fe20000000000 */
[----:B------:R-:W-:Y:S01]  /*3a50*/  UMOV UR23, 0x8100490 ;  /* 0x0810049000177882 */ /* 0x000fe20000000000 */
[----:B------:R-:W-:Y:S01]  /*3a60*/  UMOV UR4, UR4 ;  /* 0x0000000400047c82 */ /* 0x000fe20008000000 */
[----:B------:R0:W-:Y:S01]  /*3a70*/  UTCHMMA tmem[UR20], gdesc[UR6], tmem[UR10], tmem[UR18], idesc[UR19], !UPT ;  /* 0x00ff1206140079ea */ /* 0x0001e2000f80000a */
[----:B------:R0:W-:Y:S01]  /*3a80*/  UTCHMMA tmem[UR14], gdesc[UR8], tmem[UR10], tmem[UR22], idesc[UR23], UPT ;  /* 0x00ff16080e0079ea */ /* 0x0001e2000b80000a */
[----:B------:R0:W-:Y:S01]  /*3a90*/  UTCBAR [UR4], URZ ;  /* 0x000000ff040073e9 */ /* 0x0001e200080000ff */
[----:B------:R-:W-:Y:S01]  /*3aa0*/  NOP ;  /* 0x0000000000007918 */ /* 0x000fe20000000000 */
.L_x_7:
[----:B------:R-:W-:Y:S01]  /*3ab0*/  SHF.R.S32.HI R117, RZ, 0x1f, R54 ;  /* 0x0000001fff757819 */ /* 0x000fe20000011436 */
[----:B0-----:R-:W-:Y:S01]  /*3ac0*/  UMOV UR4, URZ ;  /* 0x000000ff00047c82 */ /* 0x001fe20008000000 */
[----:B------:R-:W-:Y:S01]  /*3ad0*/  SHF.R.S32.HI R13, RZ, 0x1f, R56 ;  /* 0x0000001fff0d7819 */ /* 0x000fe20000011438 */
[----:B------:R-:W-:Y:S06]  /*3ae0*/  BRA.U !UP0, `(.L_x_8) ;  /* 0x0000001508147547 */ /* 0x000fec000b800000 */
[----:B------:R-:W-:Y:S01]  /*3af0*/  UIADD3 UR5, UPT, UPT, UR11, 0x1000, URZ ;  /* 0x000010000b057890 */ /* 0x000fe2000fffe0ff */
[----:B------:R-:W-:Y:S01]  /*3b00*/  SHF.L.U64.HI R57, R20, 0x1, R57 ;  /* 0x0000000114397819 */ /* 0x000fe20000010239 */
[----:B------:R-:W-:Y:S01]  /*3b10*/  UMOV UR14, 0xfffffffe ;  /* 0xfffffffe000e7882 */ /* 0x000fe20000000000 */
[----:B------:R-:W-:Y:S01]  /*3b20*/  SHF.L.U64.HI R58, R28, 0x1, R5 ;  /* 0x000000011c3a7819 */ /* 0x000fe20000010205 */
[----:B------:R-:W-:Y:S01]  /*3b30*/  USHF.R.U32.HI UR5, URZ, 0x4, UR5 ;  /* 0x00000004ff057899 */ /* 0x000fe20008011605 */
[----:B------:R-:W-:Y:S01]  /*3b40*/  SHF.L.U64.HI R59, R21, 0x1, R4 ;  /* 0x00000001153b7819 */ /* 0x000fe20000010204 */
[----:B------:R-:W-:Y:S01]  /*3b50*/  UMOV UR15, 0x7fffbfdf ;  /* 0x7fffbfdf000f7882 */ /* 0x000fe20000000000 */
[----:B------:R-:W-:Y:S01]  /*3b60*/  SHF.L.U64.HI R60, R25, 0x1, R60 ;  /* 0x00000001193c7819 */ /* 0x000fe2000001023c */
[----:B------:R-:W-:Y:S01]  /*3b70*/  USGXT.U32 UR6, UR5, 0xe ;  /* 0x0000000e0506789a */ /* 0x000fe20008000000 */
[----:B------:R-:W-:Y:S01]  /*3b80*/  SHF.L.U64.HI R61, R27, 0x1, R6 ;  /* 0x000000011b3d7819 */ /* 0x000fe20000010206 */
[----:B------:R-:W-:Y:S01]  /*3b90*/  UMOV UR7, URZ ;  /* 0x000000ff00077c82 */ /* 0x000fe20008000000 */
[----:B------:R-:W-:Y:S01]  /*3ba0*/  SHF.L.U64.HI R62, R31, 0x1, R62 ;  /* 0x000000011f3e7819 */ /* 0x000fe2000001023e */
[----:B------:R-:W-:Y:S01]  /*3bb0*/  UIADD3.64 UR14, UPT, UPT, UR6, -UR14, URZ ;  /* 0x8000000e060e7297 */ /* 0x000fe2000fffe0ff */
[----:B------:R-:W-:Y:S01]  /*3bc0*/  SHF.L.U64.HI R63, R23, 0x1, R8 ;  /* 0x00000001173f7819 */ /* 0x000fe20000010208 */
[----:B------:R-:W-:Y:S01]  /*3bd0*/  UMOV UR21, UR16 ;  /* 0x0000001000157c82 */ /* 0x000fe20008000000 */
[----:B------:R-:W-:Y:S01]  /*3be0*/  SHF.L.U64.HI R64, R22, 0x1, R7 ;  /* 0x0000000116407819 */ /* 0x000fe20000010207 */
[----:B------:R-:W-:Y:S01]  /*3bf0*/  UMOV UR22, 0x1 ;  /* 0x0000000100167882 */ /* 0x000fe20000000000 */
[----:B------:R-:W-:Y:S01]  /*3c00*/  SHF.L.U64.HI R65, R24, 0x1, R65 ;  /* 0x0000000118417819 */ /* 0x000fe20000010241 */
[----:B------:R-:W-:Y:S01]  /*3c10*/  UMOV UR5, URZ ;  /* 0x000000ff00057c82 */ /* 0x000fe20008000000 */
[----:B------:R-:W-:-:S02]  /*3c20*/  SHF.L.U64.HI R66, R26, 0x1, R9 ;  /* 0x000000011a427819 */ /* 0x000fc40000010209 */
[----:B------:R-:W-:Y:S02]  /*3c30*/  SHF.L.U64.HI R67, R29, 0x1, R10 ;  /* 0x000000011d437819 */ /* 0x000fe4000001020a */
[----:B------:R-:W-:Y:S02]  /*3c40*/  SHF.L.U64.HI R68, R32, 0x1, R11 ;  /* 0x0000000120447819 */ /* 0x000fe4000001020b */
[----:B------:R-:W-:Y:S02]  /*3c50*/  SHF.L.U64.HI R69, R30, 0x1, R69 ;  /* 0x000000011e457819 */ /* 0x000fe40000010245 */
[----:B------:R-:W-:Y:S02]  /*3c60*/  SHF.L.U64.HI R70, R39, 0x1, R70 ;  /* 0x0000000127467819 */ /* 0x000fe40000010246 */
[----:B------:R-:W-:Y:S02]  /*3c70*/  SHF.L.U64.HI R71, R40, 0x1, R71 ;  /* 0x0000000128477819 */ /* 0x000fe40000010247 */
        /* <DEDUP_REMOVED lines=14> */
[----:B------:R-:W-:-:S07]  /*3d60*/  SHF.L.U64.HI R118, R56, 0x1, R13 ;  /* 0x0000000138767819 */ /* 0x000fce000001020d */
.L_x_11:
[C---:B------:R-:W-:Y:S02]  /*3d70*/  ISETP.GT.AND P5, PT, R3.reuse, 0x2, PT ;  /* 0x000000020300780c */ /* 0x040fe40003fa4270 */
[C---:B------:R-:W-:Y:S02]  /*3d80*/  ISETP.GT.AND P4, PT, R3.reuse, 0x3, PT ;  /* 0x000000030300780c */ /* 0x040fe40003f84270 */
[-C--:B------:R-:W-:Y:S02]  /*3d90*/  LEA R6, P3, R20, R119.reuse, 0x1 ;  /* 0x0000007714067211 */ /* 0x080fe400078608ff */
[----:B------:R-:W-:Y:S02]  /*3da0*/  LEA R8, P6, R28, R119, 0x1 ;  /* 0x000000771c087211 */ /* 0x000fe400078c08ff */
[----:B------:R-:W-:Y:S01]  /*3db0*/  PRMT R124, RZ, 0x7610, R124 ;  /* 0x00007610ff7c7816 */ /* 0x000fe2000000007c */
[C---:B------:R-:W-:Y:S01]  /*3dc0*/  IMAD.X R7, R120.reuse, 0x1, R57, P3 ;  /* 0x0000000178077824 */ /* 0x040fe200018e0639 */
[----:B------:R-:W-:Y:S01]  /*3dd0*/  PRMT R123, RZ, 0x7610, R123 ;  /* 0x00007610ff7b7816 */ /* 0x000fe2000000007b */
[----:B------:R-:W-:Y:S01]  /*3de0*/  IMAD.X R9, R120, 0x1, R58, P6 ;  /* 0x0000000178097824 */ /* 0x000fe200030e063a */
[----:B------:R-:W-:-:S02]  /*3df0*/  ISETP.GT.AND P3, PT, R3, 0x4, PT ;  /* 0x000000040300780c */ /* 0x000fc40003f64270 */
[----:B------:R-:W-:Y:S01]  /*3e00*/  ISETP.GT.AND P6, PT, R3, 0x5, PT ;  /* 0x000000050300780c */ /* 0x000fe20003fc4270 */
[----:B------:R0:W2:Y:S01]  /*3e10*/  @P5 LDG.E.U16 R124, desc[UR24][R6.64] ;  /* 0x00000018067c5981 */ /* 0x0000a2000c1e1500 */
[----:B------:R-:W-:-:S03]  /*3e20*/  LEA R10, P5, R21, R119, 0x1 ;  /* 0x00000077150a7211 */ /* 0x000fc600078a08ff */
[----:B------:R1:W2:Y:S01]  /*3e30*/  @P4 LDG.E.U16 R123, desc[UR24][R8.64] ;  /* 0x00000018087b4981 */ /* 0x0002a2000c1e1500 */
[----:B------:R-:W-:Y:S01]  /*3e40*/  LEA R4, P4, R25, R119, 0x1 ;  /* 0x0000007719047211 */ /* 0x000fe200078808ff */
[C---:B------:R-:W-:Y:S01]  /*3e50*/  IMAD.X R11, R120.reuse, 0x1, R59, P5 ;  /* 0x00000001780b7824 */ /* 0x040fe200028e063b */
[----:B------:R-:W-:Y:S02]  /*3e60*/  PRMT R121, RZ, 0x7610, R121 ;  /* 0x00007610ff797816 */ /* 0x000fe40000000079 */
[----:B------:R-:W-:Y:S01]  /*3e70*/  PRMT R122, RZ, 0x7610, R122 ;  /* 0x00007610ff7a7816 */ /* 0x000fe2000000007a */
[----:B------:R-:W-:Y:S01]  /*3e80*/  IMAD.X R5, R120, 0x1, R60, P4 ;  /* 0x0000000178057824 */ /* 0x000fe200020e063c */
[C---:B------:R-:W-:Y:S02]  /*3e90*/  ISETP.GT.AND P5, PT, R3.reuse, 0x6, PT ;  /* 0x000000060300780c */ /* 0x040fe40003fa4270 */
[----:B------:R3:W4:Y:S01]  /*3ea0*/  @P3 LDG.E.U16 R121, desc[UR24][R10.64] ;  /* 0x000000180a793981 */ /* 0x000722000c1e1500 */
[----:B------:R-:W-:-:S02]  /*3eb0*/  ISETP.GT.AND P4, PT, R3, 0x7, PT ;  /* 0x000000070300780c */ /* 0x000fc40003f84270 */
[-C--:B0-----:R-:W-:Y:S01]  /*3ec0*/  LEA R6, P3, R27, R119.reuse, 0x1 ;  /* 0x000000771b067211 */ /* 0x081fe200078608ff */
[----:B------:R0:W4:Y:S01]  /*3ed0*/  @P6 LDG.E.U16 R122, desc[UR24][R4.64] ;  /* 0x00000018047a6981 */ /* 0x000122000c1e1500 */
[----:B-1----:R-:W-:Y:S02]  /*3ee0*/  LEA R8, P6, R31, R119, 0x1 ;  /* 0x000000771f087211 */ /* 0x002fe400078c08ff */
[----:B------:R-:W-:Y:S01]  /*3ef0*/  PRMT R19, RZ, 0x7610, R19 ;  /* 0x00007610ff137816 */ /* 0x000fe20000000013 */
[C---:B------:R-:W-:Y:S01]  /*3f00*/  IMAD.X R7, R120.reuse, 0x1, R61, P3 ;  /* 0x0000000178077824 */ /* 0x040fe200018e063d */
[----:B------:R-:W-:Y:S01]  /*3f10*/  PRMT R18, RZ, 0x7610, R18 ;  /* 0x00007610ff127816 */ /* 0x000fe20000000012 */
[----:B------:R-:W-:Y:S01]  /*3f20*/  IMAD.X R9, R120, 0x1, R62, P6 ;  /* 0x0000000178097824 */ /* 0x000fe200030e063e */
[C---:B------:R-:W-:Y:S02]  /*3f30*/  ISETP.GT.AND P3, PT, R3.reuse, 0x8, PT ;  /* 0x000000080300780c */ /* 0x040fe40003f64270 */
[----:B------:R1:W5:Y:S01]  /*3f40*/  @P5 LDG.E.U16 R19, desc[UR24][R6.64] ;  /* 0x0000001806135981 */ /* 0x000362000c1e1500 */
[----:B------:R-:W-:-:S02]  /*3f50*/  ISETP.GT.AND P6, PT, R3, 0x9, PT ;  /* 0x000000090300780c */ /* 0x000fc40003fc4270 */
[-C--:B---3--:R-:W-:Y:S01]  /*3f60*/  LEA R10, P5, R23, R119.reuse, 0x1 ;  /* 0x00000077170a7211 */ /* 0x088fe200078a08ff */
[----:B------:R3:W5:Y:S01]  /*3f70*/  @P4 LDG.E.U16 R18, desc[UR24][R8.64] ;  /* 0x0000001808124981 */ /* 0x000762000c1e1500 */
[----:B0-----:R-:W-:Y:S02]  /*3f80*/  LEA R4, P4, R22, R119, 0x1 ;  /* 0x0000007716047211 */ /* 0x001fe400078808ff */
[----:B------:R-:W-:Y:S01]  /*3f90*/  PRMT R15, RZ, 0x7610, R15 ;  /* 0x00007610ff0f7816 */ /* 0x000fe2000000000f */
[C---:B------:R-:W-:Y:S01]  /*3fa0*/  IMAD.X R11, R120.reuse, 0x1, R63, P5 ;  /* 0x00000001780b7824 */ /* 0x040fe200028e063f */
[----:B------:R-:W-:Y:S01]  /*3fb0*/  PRMT R14, RZ, 0x7610, R14 ;  /* 0x00007610ff0e7816 */ /* 0x000fe2000000000e */
[----:B------:R-:W-:Y:S01]  /*3fc0*/  IMAD.X R5, R120, 0x1, R64, P4 ;  /* 0x0000000178057824 */ /* 0x000fe200020e0640 */
[C---:B------:R-:W-:Y:S02]  /*3fd0*/  ISETP.GT.AND P5, PT, R3.reuse, 0xa, PT ;  /* 0x0000000a0300780c */ /* 0x040fe40003fa4270 */
[----:B------:R0:W5:Y:S01]  /*3fe0*/  @P3 LDG.E.U16 R15, desc[UR24][R10.64] ;  /* 0x000000180a0f3981 */ /* 0x000162000c1e1500 */
[----:B------:R-:W-:-:S02]  /*3ff0*/  ISETP.GT.AND P4, PT, R3, 0xb, PT ;  /* 0x0000000b0300780c */ /* 0x000fc40003f84270 */
[-C--:B-1----:R-:W-:Y:S01]  /*4000*/  LEA R6, P3, R24, R119.reuse, 0x1 ;  /* 0x0000007718067211 */ /* 0x082fe200078608ff */
[----:B------:R1:W5:Y:S01]  /*4010*/  @P6 LDG.E.U16 R14, desc[UR24][R4.64] ;  /* 0x00000018040e6981 */ /* 0x000362000c1e1500 */
[----:B---3--:R-:W-:Y:S02]  /*4020*/  LEA R8, P6, R26, R119, 0x1 ;  /* 0x000000771a087211 */ /* 0x008fe400078c08ff */
[----:B------:R-:W-:Y:S01]  /*4030*/  PRMT R17, RZ, 0x7610, R17 ;  /* 0x00007610ff117816 */ /* 0x000fe20000000011 */
[C---:B------:R-:W-:Y:S01]  /*4040*/  IMAD.X R7, R120.reuse, 0x1, R65, P3 ;  /* 0x0000000178077824 */ /* 0x040fe200018e0641 */
[----:B------:R-:W-:Y:S01]  /*4050*/  PRMT R16, RZ, 0x7610, R16 ;  /* 0x00007610ff107816 */ /* 0x000fe20000000010 */
[----:B------:R-:W-:Y:S01]  /*4060*/  IMAD.X R9, R120, 0x1, R66, P6 ;  /* 0x0000000178097824 */ /* 0x000fe200030e0642 */
[C---:B------:R-:W-:Y:S02]  /*4070*/  ISETP.GT.AND P3, PT, R3.reuse, 0xc, PT ;  /* 0x0000000c0300780c */ /* 0x040fe40003f64270 */
[----:B------:R3:W5:Y:S01]  /*4080*/  @P5 LDG.E.U16 R17, desc[UR24][R6.64] ;  /* 0x0000001806115981 */ /* 0x000762000c1e1500 */
[----:B------:R-:W-:-:S02]  /*4090*/  ISETP.GT.AND P6, PT, R3, 0xd, PT ;  /* 0x0000000d0300780c */ /* 0x000fc40003fc4270 */
[-C--:B0-----:R-:W-:Y:S01]  /*40a0*/  LEA R10, P5, R29, R119.reuse, 0x1 ;  /* 0x000000771d0a7211 */ /* 0x081fe200078a08ff */
[----:B------:R0:W5:Y:S01]  /*40b0*/  @P4 LDG.E.U16 R16, desc[UR24][R8.64] ;  /* 0x0000001808104981 */ /* 0x000162000c1e1500 */
        /* <DEDUP_REMOVED lines=20> */
[-C--:B---3--:R-:W-:Y:S02]  /*4200*/  LEA R4, P3, R41, R119.reuse, 0x1 ;  /* 0x0000007729047211 */ /* 0x088fe400078608ff */
[----:B------:R-:W-:Y:S01]  /*4210*/  PRMT R130, RZ, 0x7610, R130 ;  /* 0x00007610ff827816 */ /* 0x000fe20000000082 */
[C---:B------:R-:W-:Y:S01]  /*4220*/  IMAD.X R11, R120.reuse, 0x1, R71, P6 ;  /* 0x00000001780b7824 */ /* 0x040fe200030e0647 */
[----:B------:R-:W-:Y:S01]  /*4230*/  PRMT R129, RZ, 0x7610, R129 ;  /* 0x00007610ff817816 */ /* 0x000fe20000000081 */
[----:B------:R-:W-:Y:S01]  /*4240*/  IMAD.X R5, R120, 0x1, R72, P3 ;  /* 0x0000000178057824 */ /* 0x000fe200018e0648 */
[C---:B------:R-:W-:Y:S02]  /*4250*/  ISETP.GT.AND P6, PT, R3.reuse, 0x12, PT ;  /* 0x000000120300780c */ /* 0x040fe40003fc4270 */
[----:B------:R-:W-:Y:S01]  /*4260*/  ISETP.GT.AND P3, PT, R3, 0x13, PT ;  /* 0x000000130300780c */ /* 0x000fe20003f64270 */
[----:B------:R3:W5:Y:S01]  /*4270*/  @P4 LDG.E.U16 R130, desc[UR24][R10.64] ;  /* 0x000000180a824981 */ /* 0x000762000c1e1500 */
[----:B0-----:R-:W-:-:S03]  /*4280*/  LEA R6, P4, R42, R119, 0x1 ;  /* 0x000000772a067211 */ /* 0x001fc600078808ff */
[----:B------:R0:W5:Y:S01]  /*4290*/  @P5 LDG.E.U16 R129, desc[UR24][R4.64] ;  /* 0x0000001804815981 */ /* 0x000162000c1e1500 */
[-C--:B-1----:R-:W-:Y:S01]  /*42a0*/  LEA R8, P5, R43, R119.reuse, 0x1 ;  /* 0x000000772b087211 */ /* 0x082fe200078a08ff */
[C---:B------:R-:W-:Y:S01]  /*42b0*/  IMAD.X R7, R120.reuse, 0x1, R73, P4 ;  /* 0x0000000178077824 */ /* 0x040fe200020e0649 */
[----:B------:R-:W-:Y:S02]  /*42c0*/  PRMT R132, RZ, 0x7610, R132 ;  /* 0x00007610ff847816 */ /* 0x000fe40000000084 */
[----:B------:R-:W-:Y:S01]  /*42d0*/  PRMT R131, RZ, 0x7610, R131 ;  /* 0x00007610ff837816 */ /* 0x000fe20000000083 */
[----:B------:R-:W-:Y:S01]  /*42e0*/  IMAD.X R9, R120, 0x1, R74, P5 ;  /* 0x0000000178097824 */ /* 0x000fe200028e064a */
[C---:B------:R-:W-:Y:S02]  /*42f0*/  ISETP.GT.AND P4, PT, R3.reuse, 0x14, PT ;  /* 0x000000140300780c */ /* 0x040fe40003f84270 */
[----:B------:R-:W-:Y:S01]  /*4300*/  ISETP.GT.AND P5, PT, R3, 0x15, PT ;  /* 0x000000150300780c */ /* 0x000fe20003fa4270 */
[----:B------:R1:W5:Y:S01]  /*4310*/  @P6 LDG.E.U16 R132, desc[UR24][R6.64] ;  /* 0x0000001806846981 */ /* 0x000362000c1e1500 */
[----:B---3--:R-:W-:-:S03]  /*4320*/  LEA R10, P6, R44, R119, 0x1 ;  /* 0x000000772c0a7211 */ /* 0x008fc600078c08ff */
[----:B------:R3:W5:Y:S01]  /*4330*/  @P3 LDG.E.U16 R131, desc[UR24][R8.64] ;  /* 0x0000001808833981 */ /* 0x000762000c1e1500 */
[-C--:B0-----:R-:W-:Y:S01]  /*4340*/  LEA R4, P3, R45, R119.reuse, 0x1 ;  /* 0x000000772d047211 */ /* 0x081fe200078608ff */
[C---:B------:R-:W-:Y:S01]  /*4350*/  IMAD.X R11, R120.reuse, 0x1, R75, P6 ;  /* 0x00000001780b7824 */ /* 0x040fe200030e064b */
[----:B------:R-:W-:Y:S02]  /*4360*/  PRMT R134, RZ, 0x7610, R134 ;  /* 0x00007610ff867816 */ /* 0x000fe40000000086 */
[----:B------:R-:W-:Y:S01]  /*4370*/  PRMT R133, RZ, 0x7610, R133 ;  /* 0x00007610ff857816 */ /* 0x000fe20000000085 */
[----:B------:R-:W-:Y:S01]  /*4380*/  IMAD.X R5, R120, 0x1, R108, P3 ;  /* 0x0000000178057824 */ /* 0x000fe200018e066c */
[C---:B------:R-:W-:Y:S02]  /*4390*/  ISETP.GT.AND P6, PT, R3.reuse, 0x16, PT ;  /* 0x000000160300780c */ /* 0x040fe40003fc4270 */
[----:B------:R-:W-:Y:S01]  /*43a0*/  ISETP.GT.AND P3, PT, R3, 0x17, PT ;  /* 0x000000170300780c */ /* 0x000fe20003f64270 */
[----:B------:R0:W5:Y:S01]  /*43b0*/  @P4 LDG.E.U16 R134, desc[UR24][R10.64] ;  /* 0x000000180a864981 */ /* 0x000162000c1e1500 */
[----:B-1----:R-:W-:-:S03]  /*43c0*/  LEA R6, P4, R46, R119, 0x1 ;  /* 0x000000772e067211 */ /* 0x002fc600078808ff */
[----:B------:R1:W5:Y:S01]  /*43d0*/  @P5 LDG.E.U16 R133, desc[UR24][R4.64] ;  /* 0x0000001804855981 */ /* 0x000362000c1e1500 */
[-C--:B---3--:R-:W-:Y:S01]  /*43e0*/  LEA R8, P5, R47, R119.reuse, 0x1 ;  /* 0x000000772f087211 */ /* 0x088fe200078a08ff */
[C---:B------:R-:W-:Y:S01]  /*43f0*/  IMAD.X R7, R120.reuse, 0x1, R109, P4 ;  /* 0x0000000178077824 */ /* 0x040fe200020e066d */
[----:B------:R-:W-:Y:S02]  /*4400*/  PRMT R136, RZ, 0x7610, R136 ;  /* 0x00007610ff887816 */ /* 0x000fe40000000088 */
        /* <DEDUP_REMOVED lines=16> */
[----:B------:R-:W5:Y:S01]  /*4510*/  @P5 LDG.E.U16 R137, desc[UR24][R4.64] ;  /* 0x0000001804895981 */ /* 0x000f62000c1e1500 */
        /* <DEDUP_REMOVED lines=8> */
[----:B------:R-:W-:-:S03]  /*45a0*/  LEA R12, P6, R52, R119, 0x1 ;  /* 0x00000077340c7211 */ /* 0x000fc600078c08ff */
[----:B------:R3:W5:Y:S01]  /*45b0*/  @P3 LDG.E.U16 R142, desc[UR24][R8.64] ;  /* 0x00000018088e3981 */ /* 0x000762000c1e1500 */
[-C--:B-1----:R-:W-:Y:S01]  /*45c0*/  LEA R10, P3, R53, R119.reuse, 0x1 ;  /* 0x00000077350a7211 */ /* 0x082fe200078608ff */
[C---:B------:R-:W-:Y:S01]  /*45d0*/  IMAD.X R13, R120.reuse, 0x1, R115, P6 ;  /* 0x00000001780d7824 */ /* 0x040fe200030e0673 */
[----:B------:R-:W-:Y:S02]  /*45e0*/  PRMT R143, RZ, 0x7610, R143 ;  /* 0x00007610ff8f7816 */ /* 0x000fe4000000008f */
[----:B------:R-:W-:Y:S01]  /*45f0*/  PRMT R144, RZ, 0x7610, R144 ;  /* 0x00007610ff907816 */ /* 0x000fe20000000090 */
[----:B------:R-:W-:Y:S01]  /*4600*/  IMAD.X R11, R120, 0x1, R116, P3 ;  /* 0x00000001780b7824 */ /* 0x000fe200018e0674 */
[-C--:B0-----:R-:W-:Y:S02]  /*4610*/  LEA R6, P6, R54, R119.reuse, 0x1 ;  /* 0x0000007736067211 */ /* 0x081fe400078c08ff */
[----:B------:R-:W5:Y:S01]  /*4620*/  @P4 LDG.E.U16 R143, desc[UR24][R12.64] ;  /* 0x000000180c8f4981 */ /* 0x000f62000c1e1500 */
[----:B------:R-:W-:-:S03]  /*4630*/  IADD3 R4, P4, PT, R20, R119, RZ ;  /* 0x0000007714047210 */ /* 0x000fc60007f9e0ff */
[----:B------:R0:W5:Y:S01]  /*4640*/  @P5 LDG.E.U16 R144, desc[UR24][R10.64] ;  /* 0x000000180a905981 */ /* 0x000162000c1e1500 */
[----:B---3--:R-:W-:Y:S01]  /*4650*/  LEA R8, P5, R56, R119, 0x1 ;  /* 0x0000007738087211 */ /* 0x008fe200078a08ff */
[C---:B------:R-:W-:Y:S01]  /*4660*/  IMAD.X R5, R120.reuse, 0x1, R55, P4 ;  /* 0x0000000178057824 */ /* 0x040fe200020e0637 */
[C---:B------:R-:W-:Y:S01]  /*4670*/  ISETP.GT.AND P3, PT, R3.reuse, RZ, PT ;  /* 0x000000ff0300720c */ /* 0x040fe20003f64270 */
[C---:B------:R-:W-:Y:S01]  /*4680*/  IMAD.X R7, R120.reuse, 0x1, R117, P6 ;  /* 0x0000000178077824 */ /* 0x040fe200030e0675 */
[C---:B------:R-:W-:Y:S01]  /*4690*/  ISETP.GT.AND P4, PT, R3.reuse, 0x1e, PT ;  /* 0x0000001e0300780c */ /* 0x040fe20003f84270 */
[----:B------:R-:W-:Y:S01]  /*46a0*/  IMAD.X R9, R120, 0x1, R118, P5 ;  /* 0x0000000178097824 */ /* 0x000fe200028e0676 */
[C---:B------:R-:W-:Y:S02]  /*46b0*/  ISETP.GT.AND P6, PT, R3.reuse, 0x1f, PT ;  /* 0x0000001f0300780c */ /* 0x040fe40003fc4270 */
[----:B------:R-:W-:Y:S01]  /*46c0*/  ISETP.GT.AND P5, PT, R3, 0x1, PT ;  /* 0x000000010300780c */ /* 0x000fe20003fa4270 */
[----:B------:R-:W-:Y:S01]  /*46d0*/  USHF.L.U32 UR4, UR4, 0x1f, URZ ;  /* 0x0000001f04047899 */ /* 0x000fe200080006ff */
[----:B------:R-:W-:-:S02]  /*46e0*/  PRMT R139, RZ, 0x7610, R139 ;  /* 0x00007610ff8b7816 */ /* 0x000fc4000000008b */
[----:B------:R-:W-:Y:S02]  /*46f0*/  PRMT R145, RZ, 0x7610, R145 ;  /* 0x00007610ff917816 */ /* 0x000fe40000000091 */
[----:B------:R-:W-:Y:S01]  /*4700*/  PRMT R146, RZ, 0x7610, R146 ;  /* 0x00007610ff927816 */ /* 0x000fe20000000092 */
[----:B0-----:R-:W-:Y:S01]  /*4710*/  @P3 IMAD.MOV.U32 R10, RZ, RZ, R119 ;  /* 0x000000ffff0a3224 */ /* 0x001fe200078e0077 */
[----:B------:R-:W-:Y:S01]  /*4720*/  PRMT R140, RZ, 0x7610, R140 ;  /* 0x00007610ff8c7816 */ /* 0x000fe2000000008c */
[----:B------:R-:W-:Y:S01]  /*4730*/  @P3 IMAD.MOV.U32 R11, RZ, RZ, R120 ;  /* 0x000000ffff0b3224 */ /* 0x000fe200078e0078 */
[----:B------:R-:W5:Y:S01]  /*4740*/  @P4 LDG.E.U16 R145, desc[UR24][R6.64] ;  /* 0x0000001806914981 */ /* 0x000f62000c1e1500 */
[----:B------:R-:W-:-:S03]  /*4750*/  IMAD.U32 R12, RZ, RZ, UR4 ;  /* 0x00000004ff0c7e24 */ /* 0x000fc6000f8e00ff */
[----:B------:R-:W5:Y:S04]  /*4760*/  @P3 LDG.E.U16 R139, desc[UR24][R10.64] ;  /* 0x000000180a8b3981 */ /* 0x000f68000c1e1500 */
[----:B------:R-:W5:Y:S04]  /*4770*/  @P6 LDG.E.U16 R146, desc[UR24][R8.64] ;  /* 0x0000001808926981 */ /* 0x000f68000c1e1500 */
[----:B------:R2:W5:Y:S01]  /*4780*/  @P5 LDG.E.U16 R140, desc[UR24][R4.64] ;  /* 0x00000018048c5981 */ /* 0x000562000c1e1500 */
[----:B------:R-:W0:Y:S01]  /*4790*/  SYNCS.PHASECHK.TRANS64.TRYWAIT P3, [UR13], R12 ;  /* 0x0000000cff0075a7 */ /* 0x000e22000806110d */
[----:B--2---:R-:W-:-:S02]  /*47a0*/  PRMT R5, R124, 0x5410, R123 ;  /* 0x000054107c057816 */ /* 0x004fc4000000007b */
[----:B----4-:R-:W-:Y:S01]  /*47b0*/  PRMT R6, R121, 0x5410, R122 ;  /* 0x0000541079067816 */ /* 0x010fe2000000007a */
[----:B0-----:R-:W-:Y:S06]  /*47c0*/  @!P3 BRA `(.L_x_9) ;  /* 0x0000002400e4b947 */ /* 0x001fec0003800000 */
.L_x_17:
[----:B-----5:R-:W-:Y:S01]  /*47d0*/  PRMT R7, R19, 0x5410, R18 ;  /* 0x0000541013077816 */ /* 0x020fe20000000012 */
[C---:B------:R-:W-:Y:S01]  /*47e0*/  IMAD.WIDE R78, R38.reuse, 0x2, R78 ;  /* 0x00000002264e7825 */ /* 0x040fe200078e024e */
[----:B------:R-:W-:Y:S02]  /*47f0*/  PRMT R8, R15, 0x5410, R14 ;  /* 0x000054100f087816 */ /* 0x000fe4000000000e */
[----:B------:R-:W-:Y:S01]  /*4800*/  PRMT R9, R17, 0x5410, R16 ;  /* 0x0000541011097816 */ /* 0x000fe20000000010 */
[----:B------:R-:W-:Y:S01]  /*4810*/  IMAD.WIDE R82, R38, 0x2, R82 ;  /* 0x0000000226527825 */ /* 0x000fe200078e0252 */
[----:B------:R-:W-:Y:S02]  /*4820*/  PRMT R10, R126, 0x5410, R125 ;  /* 0x000054107e0a7816 */ /* 0x000fe4000000007d */
[----:B------:R-:W-:Y:S01]  /*4830*/  PRMT R11, R128, 0x5410, R127 ;  /* 0x00005410800b7816 */ /* 0x000fe2000000007f */
[----:B------:R-:W-:Y:S01]  /*4840*/  IMAD.WIDE R86, R38, 0x2, R86 ;  /* 0x0000000226567825 */ /* 0x000fe200078e0256 */
[----:B------:R-:W-:-:S02]  /*4850*/  PRMT R12, R130, 0x5410, R129 ;  /* 0x00005410820c7816 */ /* 0x000fc40000000081 */
[----:B------:R-:W-:Y:S01]  /*4860*/  PRMT R13, R132, 0x5410, R131 ;  /* 0x00005410840d7816 */ /* 0x000fe20000000083 */
[----:B------:R-:W-:Y:S01]  /*4870*/  IMAD.WIDE R90, R38, 0x2, R90 ;  /* 0x00000002265a7825 */ /* 0x000fe200078e025a */
        /* <DEDUP_REMOVED lines=10> */
[----:B------:R-:W-:Y:S01]  /*4920*/  ISETP.GE.AND P3, PT, R34, R3, PT ;  /* 0x000000032200720c */ /* 0x000fe20003f66270 */
[C---:B------:R-:W-:Y:S01]  /*4930*/  IMAD.WIDE R106, R38.reuse, 0x2, R106 ;  /* 0x00000002266a7825 */ /* 0x040fe200078e026a */
[----:B------:R0:W-:Y:S01]  /*4940*/  STTM.x16 tmem[UR12+0x40], R4 ;  /* 0x00004004000079ed */ /* 0x0001e2000824000c */
[----:B------:R-:W1:Y:S02]  /*4950*/  FENCE.VIEW.ASYNC.T ;  /* 0x00000000000073c6 */ /* 0x000e640000000200 */
[----:B------:R-:W-:-:S04]  /*4960*/  IMAD.WIDE R80, R38, 0x2, R80 ;  /* 0x0000000226507825 */ /* 0x000fc800078e0250 */
[----:B------:R-:W-:-:S04]  /*4970*/  IMAD.WIDE R84, R38, 0x2, R84 ;  /* 0x0000000226547825 */ /* 0x000fc800078e0254 */
[----:B------:R-:W-:-:S04]  /*4980*/  IMAD.WIDE R88, R38, 0x2, R88 ;  /* 0x0000000226587825 */ /* 0x000fc800078e0258 */
[----:B------:R-:W-:-:S04]  /*4990*/  IMAD.WIDE R92, R38, 0x2, R92 ;  /* 0x00000002265c7825 */ /* 0x000fc800078e025c */
[----:B------:R-:W-:-:S04]  /*49a0*/  IMAD.WIDE R96, R38, 0x2, R96 ;  /* 0x0000000226607825 */ /* 0x000fc800078e0260 */
[----:B------:R-:W-:-:S04]  /*49b0*/  IMAD.WIDE R100, R38, 0x2, R100 ;  /* 0x0000000226647825 */ /* 0x000fc800078e0264 */
[----:B------:R-:W-:-:S04]  /*49c0*/  IMAD.WIDE R104, R38, 0x2, R104 ;  /* 0x0000000226687825 */ /* 0x000fc800078e0268 */
[----:B------:R-:W-:Y:S01]  /*49d0*/  IMAD.WIDE R76, R38, 0x2, R76 ;  /* 0x00000002264c7825 */ /* 0x000fe200078e024c */
[----:B0-----:R-:W-:Y:S01]  /*49e0*/  PRMT R5, RZ, 0x7610, R5 ;  /* 0x00007610ff057816 */ /* 0x001fe20000000005 */
[----:B-1----:R-:W-:Y:S01]  /*49f0*/  BAR.SYNC.DEFER_BLOCKING 0x0 ;  /* 0x0000000000007b1d */ /* 0x002fe20000010000 */
[----:B------:R-:W-:Y:S02]  /*4a00*/  PRMT R7, RZ, 0x7610, R7 ;  /* 0x00007610ff077816 */ /* 0x000fe40000000007 */
[----:B------:R-:W-:Y:S02]  /*4a10*/  PRMT R9, RZ, 0x7610, R9 ;  /* 0x00007610ff097816 */ /* 0x000fe40000000009 */
[----:B------:R-:W-:Y:S02]  /*4a20*/  PRMT R11, RZ, 0x7610, R11 ;  /* 0x00007610ff0b7816 */ /* 0x000fe4000000000b */
[----:B------:R-:W-:Y:S02]  /*4a30*/  PRMT R13, RZ, 0x7610, R13 ;  /* 0x00007610ff0d7816 */ /* 0x000fe4000000000d */
[----:B------:R-:W-:-:S02]  /*4a40*/  PRMT R15, RZ, 0x7610, R15 ;  /* 0x00007610ff0f7816 */ /* 0x000fc4000000000f */
[----:B------:R-:W-:Y:S02]  /*4a50*/  PRMT R17, RZ, 0x7610, R17 ;  /* 0x00007610ff117816 */ /* 0x000fe40000000011 */
[----:B------:R-:W-:Y:S02]  /*4a60*/  PRMT R19, RZ, 0x7610, R19 ;  /* 0x00007610ff137816 */ /* 0x000fe40000000013 */
[----:B------:R-:W-:Y:S02]  /*4a70*/  PRMT R4, RZ, 0x7610, R4 ;  /* 0x00007610ff047816 */ /* 0x000fe40000000004 */
[----:B------:R-:W-:Y:S02]  /*4a80*/  PRMT R6, RZ, 0x7610, R6 ;  /* 0x00007610ff067816 */ /* 0x000fe40000000006 */
[----:B------:R-:W-:Y:S02]  /*4a90*/  PRMT R8, RZ, 0x7610, R8 ;  /* 0x00007610ff087816 */ /* 0x000fe40000000008 */
[----:B------:R-:W-:-:S02]  /*4aa0*/  PRMT R10, RZ, 0x7610, R10 ;  /* 0x00007610ff0a7816 */ /* 0x000fc4000000000a */
[----:B------:R-:W-:Y:S01]  /*4ab0*/  PRMT R12, RZ, 0x7610, R12 ;  /* 0x00007610ff0c7816 */ /* 0x000fe2000000000c */
[----:B------:R-:W2:Y:S01]  /*4ac0*/  @!P3 LDG.E.U16 R5, desc[UR24][R106.64] ;  /* 0x000000186a05b981 */ /* 0x000ea2000c1e1500 */
[----:B------:R-:W-:Y:S02]  /*4ad0*/  PRMT R14, RZ, 0x7610, R14 ;  /* 0x00007610ff0e7816 */ /* 0x000fe4000000000e */
[----:B------:R-:W-:Y:S01]  /*4ae0*/  PRMT R16, RZ, 0x7610, R16 ;  /* 0x00007610ff107816 */ /* 0x000fe20000000010 */
[----:B------:R-:W3:Y:S01]  /*4af0*/  @!P3 LDG.E.U16 R7, desc[UR24][R102.64] ;  /* 0x000000186607b981 */ /* 0x000ee2000c1e1500 */
[----:B------:R-:W-:-:S03]  /*4b00*/  PRMT R18, RZ, 0x7610, R18 ;  /* 0x00007610ff127816 */ /* 0x000fc60000000012 */
[----:B------:R-:W4:Y:S04]  /*4b10*/  @!P3 LDG.E.U16 R9, desc[UR24][R98.64] ;  /* 0x000000186209b981 */ /* 0x000f28000c1e1500 */
        /* <DEDUP_REMOVED lines=12> */
[----:B------:R-:W4:Y:S01]  /*4be0*/  @!P3 LDG.E.U16 R18, desc[UR24][R76.64] ;  /* 0x000000184c12b981 */ /* 0x000f22000c1e1500 */
[----:B------:R-:W-:Y:S01]  /*4bf0*/  BAR.SYNC.DEFER_BLOCKING 0x0 ;  /* 0x0000000000007b1d */ /* 0x000fe20000010000 */
[----:B------:R-:W-:-:S04]  /*4c00*/  ULEA UR13, UR22, UR11, 0x3 ;  /* 0x0000000b160d7291 */ /* 0x000fc8000f8e18ff */
[----:B------:R-:W-:Y:S01]  /*4c10*/  UIADD3 UR13, UPT, UPT, UR13, 0x2000, URZ ;  /* 0x000020000d0d7890 */ /* 0x000fe2000fffe0ff */
[----:B--2---:R0:W-:Y:S04]  /*4c20*/  STS.U16 [R36+UR11+0x1000], R5 ;  /* 0x0010000524007988 */ /* 0x0041e8000800040b */
[----:B---3--:R0:W-:Y:S04]  /*4c30*/  STS.U16 [R36+UR11+0x1200], R7 ;  /* 0x0012000724007988 */ /* 0x0081e8000800040b */
[----:B----4-:R0:W-:Y:S04]  /*4c40*/  STS.U16 [R36+UR11+0x1400], R9 ;  /* 0x0014000924007988 */ /* 0x0101e8000800040b */
[----:B------:R0:W-:Y:S04]  /*4c50*/  STS.U16 [R36+UR11+0x1600], R11 ;  /* 0x0016000b24007988 */ /* 0x0001e8000800040b */
        /* <DEDUP_REMOVED lines=13> */
[----:B-1----:R-:W1:Y:S02]  /*4d30*/  FENCE.VIEW.ASYNC.S ;  /* 0x00000000000073c6 */ /* 0x002e640000000000 */
[----:B-1----:R-:W-:Y:S06]  /*4d40*/  BAR.SYNC.DEFER_BLOCKING 0x0 ;  /* 0x0000000000007b1d */ /* 0x002fec0000010000 */
[----:B------:R-:W-:Y:S05]  /*4d50*/  @P0 BRA `(.L_x_10) ;  /* 0x0000000000380947 */ /* 0x000fea0003800000 */
[----:B------:R-:W-:Y:S01]  /*4d60*/  UIADD3 UR23, UPT, UPT, UR10, 0x48, URZ ;  /* 0x000000480a177890 */ /* 0x000fe2000fffe0ff */
[----:B------:R-:W-:Y:S01]  /*4d70*/  UMOV UR16, UR6 ;  /* 0x0000000600107c82 */ /* 0x000fe20008000000 */
[----:B------:R-:W-:Y:S01]  /*4d80*/  UMOV UR17, 0x80004020 ;  /* 0x8000402000117882 */ /* 0x000fe20000000000 */
[----:B------:R-:W-:Y:S01]  /*4d90*/  UMOV UR18, 0x0 ;  /* 0x0000000000127882 */ /* 0x000fe20000000000 */
[----:B------:R-:W-:Y:S01]  /*4da0*/  UMOV UR19, 0x8100490 ;  /* 0x0810049000137882 */ /* 0x000fe20000000000 */
[----:B------:R-:W-:Y:S01]  /*4db0*/  UMOV UR8, UR13 ;  /* 0x0000000d00087c82 */ /* 0x000fe20008000000 */
[----:B------:R-:W-:Y:S01]  /*4dc0*/  UMOV UR9, URZ ;  /* 0x000000ff00097c82 */ /* 0x000fe20008000000 */
[----:B------:R-:W-:Y:S01]  /*4dd0*/  UMOV UR26, 0x0 ;  /* 0x00000000001a7882 */ /* 0x000fe20000000000 */
[----:B------:R-:W-:Y:S01]  /*4de0*/  UMOV UR27, 0x8100490 ;  /* 0x08100490001b7882 */ /* 0x000fe20000000000 */
[----:B------:R1:W-:Y:S01]  /*4df0*/  UTCHMMA tmem[UR20], gdesc[UR16], tmem[UR10], tmem[UR18], idesc[UR19], UPT ;  /* 0x00ff1210140079ea */ /* 0x0003e2000b80000a */
[----:B------:R-:W-:Y:S01]  /*4e00*/  UMOV UR4, UR8 ;  /* 0x0000000800047c82 */ /* 0x000fe20008000000 */
[----:B------:R1:W-:Y:S01]  /*4e10*/  UTCHMMA tmem[UR23], gdesc[UR14], tmem[UR10], tmem[UR26], idesc[UR27], UPT ;  /* 0x00ff1a0e170079ea */ /* 0x0003e2000b80000a */
[----:B------:R1:W-:Y:S01]  /*4e20*/  UTCBAR [UR4], URZ ;  /* 0x000000ff040073e9 */ /* 0x0003e200080000ff */
[----:B------:R-:W-:-:S02]  /*4e30*/  NOP ;  /* 0x0000000000007918 */ /* 0x000fc40000000000 */
.L_x_10:
[----:B------:R-:W-:Y:S01]  /*4e40*/  UIADD3 UR22, UPT, UPT, UR22, 0x1, URZ ;  /* 0x0000000116167890 */ /* 0x000fe2000fffe0ff */
[----:B0-----:R-:W-:Y:S01]  /*4e50*/  IMAD.MOV.U32 R4, RZ, RZ, R119 ;  /* 0x000000ffff047224 */ /* 0x001fe200078e0077 */
[----:B------:R-:W-:Y:S01]  /*4e60*/  UIADD3 UR21, UPT, UPT, UR21, -0x1, URZ ;  /* 0xffffffff15157890 */ /* 0x000fe2000fffe0ff */
[----:B------:R-:W-:Y:S01]  /*4e70*/  IMAD.MOV.U32 R5, RZ, RZ, R120 ;  /* 0x000000ffff057224 */ /* 0x000fe200078e0078 */
[----:B------:R-:W-:Y:S01]  /*4e80*/  UISETP.GT.AND UP0, UPT, UR22, 0x1, UPT ;  /* 0x000000011600788c */ /* 0x000fe2000bf04270 */
[----:B------:R-:W-:Y:S02]  /*4e90*/  VIADD R3, R3, 0xffffffe0 ;  /* 0xffffffe003037836 */ /* 0x000fe40000000000 */
[----:B------:R-:W-:Y:S01]  /*4ea0*/  IMAD.WIDE R4, R35, 0x2, R4 ;  /* 0x0000000223047825 */ /* 0x000fe200078e0204 */
[----:B-1----:R-:W-:Y:S02]  /*4eb0*/  USEL UR4, URZ, 0x1, !UP0 ;  /* 0x00000001ff047887 */ /* 0x002fe4000c000000 */
[----:B------:R-:W-:Y:S01]  /*4ec0*/  USEL UR22, UR22, URZ, !UP0 ;  /* 0x000000ff16167287 */ /* 0x000fe2000c000000 */
[----:B------:R-:W-:Y:S01]  /*4ed0*/  IMAD.MOV.U32 R119, RZ, RZ, R4 ;  /* 0x000000ffff777224 */ /* 0x000fe200078e0004 */
[----:B------:R-:W-:Y:S01]  /*4ee0*/  UISETP.NE.U32.AND UP0, UPT, UR21, URZ, UPT ;  /* 0x000000ff1500728c */ /* 0x000fe2000bf05070 */
[----:B------:R-:W-:Y:S01]  /*4ef0*/  IMAD.MOV.U32 R120, RZ, RZ, R5 ;  /* 0x000000ffff787224 */ /* 0x000fe200078e0005 */
[----:B------:R-:W-:-:S03]  /*4f00*/  ULOP3.LUT UR8, UR5, UR4, URZ, 0x3c, !UPT ;  /* 0x0000000405087292 */ /* 0x000fc6000f8e3cff */
[----:B------:R-:W-:-:S04]  /*4f10*/  UMOV UR4, UR5 ;  /* 0x0000000500047c82 */ /* 0x000fc80008000000 */
[----:B------:R-:W-:Y:S01]  /*4f20*/  UMOV UR5, UR8 ;  /* 0x0000000800057c82 */ /* 0x000fe20008000000 */
[----:B------:R-:W-:Y:S05]  /*4f30*/  BRA.U UP0, `(.L_x_11) ;  /* 0xffffffed008c7547 */ /* 0x000fea000b83ffff */
.L_x_8:
[----:B------:R-:W0:Y:S01]  /*4f40*/  S2R R3, SR_CgaCtaId ;  /* 0x0000000000037919 */ /* 0x000e220000008800 */
[----:B------:R-:W-:Y:S01]  /*4f50*/  ISETP.GE.AND P0, PT, R33, 0x20, PT ;  /* 0x000000202100780c */ /* 0x000fe20003f06270 */
[----:B------:R-:W1:Y:S01]  /*4f60*/  LDCU UR5, c[0x0][0x3b4] ;  /* 0x00007680ff0577ac */ /* 0x000e620008000800 */
[----:B------:R-:W2:Y:S01]  /*4f70*/  LDCU UR6, c[0x0][0x3b8] ;  /* 0x00007700ff0677ac */ /* 0x000ea20008000800 */
[----:B------:R-:W3:Y:S10]  /*4f80*/  LDCU.128 UR16, c[0x0][0x390] ;  /* 0x00007200ff1077ac */ /* 0x000ef40008000c00 */
[----:B------:R-:W-:Y:S05]  /*4f90*/  @!P0 BRA `(.L_x_12) ;  /* 0x0000000000108947 */ /* 0x000fea0003800000 */
[----:B------:R-:W-:-:S06]  /*4fa0*/  USHF.L.U32 UR4, UR4, 0x1f, URZ ;  /* 0x0000001f04047899 */ /* 0x000fcc00080006ff */
[----:B------:R-:W-:-:S04]  /*4fb0*/  IMAD.U32 R4, RZ, RZ, UR4 ;  /* 0x00000004ff047e24 */ /* 0x000fc8000f8e00ff */
[----:B------:R-:W4:Y:S02]  /*4fc0*/  SYNCS.PHASECHK.TRANS64.TRYWAIT P0, [UR13], R4 ;  /* 0x00000004ff0075a7 */ /* 0x000f24000800110d */
[----:B----4-:R-:W-:Y:S05]  /*4fd0*/  @!P0 BRA `(.L_x_13) ;  /* 0x0000001c00ec8947 */ /* 0x010fea0003800000 */
.L_x_12:
[----:B------:R-:W-:Y:S01]  /*4fe0*/  BAR.SYNC.DEFER_BLOCKING 0x0 ;  /* 0x0000000000007b1d */ /* 0x000fe20000010000 */
[----:B0-----:R-:W-:Y:S01]  /*4ff0*/  IMAD.SHL.U32 R3, R3, 0x40, RZ ;  /* 0x0000004003037824 */ /* 0x001fe200078e00ff */
[----:B---3--:R-:W-:-:S04]  /*5000*/  ISETP.GE.AND P0, PT, R2, UR18, PT ;  /* 0x0000001202007c0c */ /* 0x008fc8000bf06270 */
[----:B------:R-:W-:Y:S01]  /*5010*/  LOP3.LUT R0, R0, 0xc0, R3, 0xf8, !PT ;  /* 0x000000c000007812 */ /* 0x000fe200078ef803 */
[----:B-1----:R-:W-:-:S03]  /*5020*/  IMAD R3, R2, UR5, RZ ;  /* 0x0000000502037c24 */ /* 0x002fc6000f8e02ff */
[C---:B------:R-:W-:Y:S01]  /*5030*/  LOP3.LUT R68, R0.reuse, 0x2, RZ, 0xfc, !PT ;  /* 0x0000000200447812 */ /* 0x040fe200078efcff */
[C---:B--2---:R-:W-:Y:S01]  /*5040*/  IMAD R69, R0.reuse, UR6, RZ ;  /* 0x0000000600457c24 */ /* 0x044fe2000f8e02ff */
[----:B------:R-:W-:Y:S02]  /*5050*/  LEA R2, P3, R3, UR16, 0x1 ;  /* 0x0000001003027c11 */ /* 0x000fe4000f8608ff */
[----:B------:R-:W-:Y:S01]  /*5060*/  LOP3.LUT R70, R0, 0x1, RZ, 0xfc, !PT ;  /* 0x0000000100467812 */ /* 0x000fe200078efcff */
[----:B------:R-:W-:Y:S01]  /*5070*/  VIADD R71, R69, UR6 ;  /* 0x0000000645477c36 */ /* 0x000fe20008000000 */
[----:B------:R-:W-:Y:S02]  /*5080*/  ISETP.LT.AND P4, PT, R68, UR19, !P0 ;  /* 0x0000001344007c0c */ /* 0x000fe4000c781270 */
[----:B------:R-:W-:Y:S01]  /*5090*/  LEA.HI.X.SX32 R3, R3, UR17, 0x1, P3 ;  /* 0x0000001103037c11 */ /* 0x000fe200098f0eff */
[----:B------:R-:W-:Y:S01]  /*50a0*/  VIADD R73, R71, UR6 ;  /* 0x0000000647497c36 */ /* 0x000fe20008000000 */
[----:B------:R-:W-:-:S02]  /*50b0*/  ISETP.LT.AND P5, PT, R70, UR19, !P0 ;  /* 0x0000001346007c0c */ /* 0x000fc4000c7a1270 */
[-C--:B------:R-:W-:Y:S01]  /*50c0*/  LEA R68, P3, R69, R2.reuse, 0x1 ;  /* 0x0000000245447211 */ /* 0x080fe200078608ff */
[----:B------:R-:W-:Y:S01]  /*50d0*/  VIADD R74, R73, UR6 ;  /* 0x00000006494a7c36 */ /* 0x000fe20008000000 */
[----:B------:R-:W0:Y:S02]  /*50e0*/  @!P2 SYNCS.CCTL.IV [UR11+0x2000] ;  /* 0x00200000ff00a9b1 */ /* 0x000e24000800000b */
[----:B0-----:R-:W-:Y:S01]  /*50f0*/  BAR.SYNC.DEFER_BLOCKING 0x0 ;  /* 0x0000000000007b1d */ /* 0x001fe20000010000 */
[-C--:B------:R-:W-:Y:S01]  /*5100*/  LEA R70, P6, R71, R2.reuse, 0x1 ;  /* 0x0000000247467211 */ /* 0x080fe200078c08ff */
[C---:B------:R-:W-:Y:S01]  /*5110*/  VIADD R75, R74.reuse, UR6 ;  /* 0x000000064a4b7c36 */ /* 0x040fe20008000000 */
[-C--:B------:R-:W-:Y:S02]  /*5120*/  LEA.HI.X.SX32 R69, R69, R3.reuse, 0x1, P3 ;  /* 0x0000000345457211 */ /* 0x080fe400018f0eff */
[----:B------:R-:W-:Y:S01]  /*5130*/  LEA.HI.X.SX32 R71, R71, R3, 0x1, P6 ;  /* 0x0000000347477211 */ /* 0x000fe200030f0eff */
[----:B------:R-:W-:Y:S01]  /*5140*/  VIADD R77, R75, UR6 ;  /* 0x000000064b4d7c36 */ /* 0x000fe20008000000 */
[----:B------:R-:W-:Y:S01]  /*5150*/  LEA R72, P6, R74, R2, 0x1 ;  /* 0x000000024a487211 */ /* 0x000fe200078c08ff */
[----:B------:R-:W0:Y:S01]  /*5160*/  LDTM.x64 R4, tmem[UR12] ;  /* 0x0000000c000479ee */ /* 0x000e220008340000 */
[C---:B------:R-:W-:Y:S01]  /*5170*/  LOP3.LUT R83, R0.reuse, 0x3, RZ, 0xfc, !PT ;  /* 0x0000000300537812 */ /* 0x040fe200078efcff */
[----:B------:R-:W-:Y:S01]  /*5180*/  VIADD R79, R77, UR6 ;  /* 0x000000064d4f7c36 */ /* 0x000fe20008000000 */
[----:B------:R-:W-:-:S03]  /*5190*/  LOP3.LUT R86, R0, 0x4, RZ, 0xfc, !PT ;  /* 0x0000000400567812 */ /* 0x000fc600078efcff */
[----:B------:R-:W-:-:S04]  /*51a0*/  VIADD R81, R79, UR6 ;  /* 0x000000064f517c36 */ /* 0x000fc80008000000 */
[----:B------:R-:W-:Y:S01]  /*51b0*/  VIADD R84, R81, UR6 ;  /* 0x0000000651547c36 */ /* 0x000fe20008000000 */
[----:B------:R-:W1:Y:S01]  /*51c0*/  @!P2 SYNCS.CCTL.IV [UR11+0x2008] ;  /* 0x00200800ff00a9b1 */ /* 0x000e62000800000b */
[----:B------:R-:W-:Y:S01]  /*51d0*/  ISETP.LT.AND P2, PT, R0, UR19, !P0 ;  /* 0x0000001300007c0c */ /* 0x000fe2000c741270 */
[----:B------:R-:W-:Y:S01]  /*51e0*/  NOP ;  /* 0x0000000000007918 */ /* 0x000fe20000000000 */
[----:B0-----:R-:W-:Y:S02]  /*51f0*/  F2FP.BF16.F32.PACK_AB R85, R5, R4 ;  /* 0x000000040555723e */ /* 0x001fe400000010ff */
[----:B------:R-:W-:Y:S02]  /*5200*/  LEA R4, P3, R73, R2, 0x1 ;  /* 0x0000000249047211 */ /* 0x000fe400078608ff */
[----:B------:R-:W-:Y:S02]  /*5210*/  F2FP.BF16.F32.PACK_AB R6, R7, R6 ;  /* 0x000000060706723e */ /* 0x000fe400000010ff */
[----:B------:R-:W-:-:S05]  /*5220*/  LEA.HI.X.SX32 R5, R73, R3, 0x1, P3 ;  /* 0x0000000349057211 */ /* 0x000fca00018f0eff */
[----:B------:R0:W-:Y:S01]  /*5230*/  @P2 STG.E.U16 desc[UR24][R68.64], R85 ;  /* 0x0000005544002986 */ /* 0x0001e2000c101518 */
[-C--:B------:R-:W-:Y:S02]  /*5240*/  LEA.HI.X.SX32 R73, R74, R3.reuse, 0x1, P6 ;  /* 0x000000034a497211 */ /* 0x080fe400030f0eff */
[-C--:B------:R-:W-:Y:S02]  /*5250*/  LEA R74, P3, R75, R2.reuse, 0x1 ;  /* 0x000000024b4a7211 */ /* 0x080fe400078608ff */
[-C--:B------:R-:W-:Y:S02]  /*5260*/  LEA R76, P6, R77, R2.reuse, 0x1 ;  /* 0x000000024d4c7211 */ /* 0x080fe400078c08ff */
[-C--:B------:R-:W-:Y:S02]  /*5270*/  LEA.HI.X.SX32 R75, R75, R3.reuse, 0x1, P3 ;  /* 0x000000034b4b7211 */ /* 0x080fe400018f0eff */
[----:B------:R-:W-:Y:S02]  /*5280*/  LEA R78, P3, R79, R2, 0x1 ;  /* 0x000000024f4e7211 */ /* 0x000fe400078608ff */
[----:B------:R-:W-:-:S02]  /*5290*/  LEA.HI.X.SX32 R77, R77, R3, 0x1, P6 ;  /* 0x000000034d4d7211 */ /* 0x000fc400030f0eff */
[-C--:B------:R-:W-:Y:S02]  /*52a0*/  LEA R80, P6, R81, R2.reuse, 0x1 ;  /* 0x0000000251507211 */ /* 0x080fe400078c08ff */
[-C--:B------:R-:W-:Y:S02]  /*52b0*/  LEA.HI.X.SX32 R79, R79, R3.reuse, 0x1, P3 ;  /* 0x000000034f4f7211 */ /* 0x080fe400018f0eff */
[C---:B------:R-:W-:Y:S02]  /*52c0*/  LEA R82, P3, R84.reuse, R2, 0x1 ;  /* 0x0000000254527211 */ /* 0x040fe400078608ff */
[-C--:B------:R-:W-:Y:S02]  /*52d0*/  LEA.HI.X.SX32 R81, R81, R3.reuse, 0x1, P6 ;  /* 0x0000000351517211 */ /* 0x080fe400030f0eff */
[----:B------:R-:W-:Y:S02]  /*52e0*/  ISETP.LT.AND P6, PT, R83, UR19, !P0 ;  /* 0x0000001353007c0c */ /* 0x000fe4000c7c1270 */
[C---:B------:R-:W-:Y:S01]  /*52f0*/  LEA.HI.X.SX32 R83, R84.reuse, R3, 0x1, P3 ;  /* 0x0000000354537211 */ /* 0x040fe200018f0eff */
[----:B------:R-:W-:Y:S01]  /*5300*/  VIADD R84, R84, UR6 ;  /* 0x0000000654547c36 */ /* 0x000fe20008000000 */
[----:B------:R-:W-:-:S02]  /*5310*/  ISETP.LT.AND P3, PT, R86, UR19, !P0 ;  /* 0x0000001356007c0c */ /* 0x000fc4000c761270 */
[C---:B------:R-:W-:Y:S02]  /*5320*/  LOP3.LUT R86, R0.reuse, 0x5, RZ, 0xfc, !PT ;  /* 0x0000000500567812 */ /* 0x040fe400078efcff */
[----:B0-----:R-:W-:Y:S02]  /*5330*/  PRMT R69, R85, 0x7632, R69 ;  /* 0x0000763255457816 */ /* 0x001fe40000000045 */
[----:B------:R-:W-:Y:S02]  /*5340*/  LOP3.LUT R7, R0, 0x6, RZ, 0xfc, !PT ;  /* 0x0000000600077812 */ /* 0x000fe400078efcff */
[----:B------:R-:W-:Y:S01]  /*5350*/  ISETP.LT.AND P2, PT, R86, UR19, !P0 ;  /* 0x0000001356007c0c */ /* 0x000fe2000c741270 */
[----:B------:R-:W-:Y:S01]  /*5360*/  @P5 STG.E.U16 desc[UR24][R70.64], R69 ;  /* 0x0000004546005986 */ /* 0x000fe2000c101518 */
[----:B------:R-:W-:Y:S02]  /*5370*/  PRMT R86, R6, 0x7610, R86 ;  /* 0x0000761006567816 */ /* 0x000fe40000000056 */
[----:B------:R-:W-:-:S02]  /*5380*/  ISETP.LT.AND P5, PT, R7, UR19, !P0 ;  /* 0x0000001307007c0c */ /* 0x000fc4000c7a1270 */
[----:B------:R-:W-:Y:S01]  /*5390*/  LOP3.LUT R7, R0, 0x7, RZ, 0xfc, !PT ;  /* 0x0000000700077812 */ /* 0x000fe200078efcff */
[----:B------:R0:W-:Y:S01]  /*53a0*/  @P4 STG.E.U16 desc[UR24][R4.64], R86 ;  /* 0x0000005604004986 */ /* 0x0001e2000c101518 */
[----:B------:R-:W-:Y:S02]  /*53b0*/  F2FP.BF16.F32.PACK_AB R8, R9, R8 ;  /* 0x000000080908723e */ /* 0x000fe400000010ff */
[----:B------:R-:W-:Y:S02]  /*53c0*/  ISETP.LT.AND P4, PT, R7, UR19, !P0 ;  /* 0x0000001307007c0c */ /* 0x000fe4000c781270 */
[----:B------:R-:W-:Y:S02]  /*53d0*/  PRMT R7, R8, 0x7632, R7 ;  /* 0x0000763208077816 */ /* 0x000fe40000000007 */
[----:B------:R-:W-:Y:S02]  /*53e0*/  F2FP.BF16.F32.PACK_AB R10, R11, R10 ;  /* 0x0000000a0b0a723e */ /* 0x000fe400000010ff */
[----:B------:R-:W-:-:S02]  /*53f0*/  F2FP.BF16.F32.PACK_AB R12, R13, R12 ;  /* 0x0000000c0d0c723e */ /* 0x000fc400000010ff */
[----:B------:R-:W-:Y:S02]  /*5400*/  F2FP.BF16.F32.PACK_AB R14, R15, R14 ;  /* 0x0000000e0f0e723e */ /* 0x000fe400000010ff */
[----:B0-----:R-:W-:Y:S02]  /*5410*/  PRMT R5, R6, 0x7632, R5 ;  /* 0x0000763206057816 */ /* 0x001fe40000000005 */
[C---:B------:R-:W-:Y:S02]  /*5420*/  LOP3.LUT R6, R0.reuse, 0x8, RZ, 0xfc, !PT ;  /* 0x0000000800067812 */ /* 0x040fe400078efcff */
[----:B------:R-:W-:Y:S01]  /*5430*/  LOP3.LUT R4, R0, 0xa, RZ, 0xfc, !PT ;  /* 0x0000000a00047812 */ /* 0x000fe200078efcff */
[----:B------:R0:W-:Y:S01]  /*5440*/  @P6 STG.E.U16 desc[UR24][R72.64], R5 ;  /* 0x0000000548006986 */ /* 0x0001e2000c101518 */
[----:B------:R-:W-:Y:S02]  /*5450*/  ISETP.LT.AND P6, PT, R6, UR19, !P0 ;  /* 0x0000001306007c0c */ /* 0x000fe4000c7c1270 */
[----:B------:R-:W-:Y:S01]  /*5460*/  LOP3.LUT R6, R0, 0x9, RZ, 0xfc, !PT ;  /* 0x0000000900067812 */ /* 0x000fe200078efcff */
[----:B------:R-:W-:Y:S01]  /*5470*/  @P3 STG.E.U16 desc[UR24][R74.64], R8 ;  /* 0x000000084a003986 */ /* 0x000fe2000c101518 */
[----:B------:R-:W-:-:S02]  /*5480*/  PRMT R9, R12, 0x7632, R9 ;  /* 0x000076320c097816 */ /* 0x000fc40000000009 */
[----:B------:R-:W-:Y:S01]  /*5490*/  ISETP.LT.AND P3, PT, R6, UR19, !P0 ;  /* 0x0000001306007c0c */ /* 0x000fe2000c761270 */
[----:B------:R2:W-:Y:S01]  /*54a0*/  @P2 STG.E.U16 desc[UR24][R76.64], R7 ;  /* 0x000000074c002986 */ /* 0x0005e2000c101518 */
[----:B------:R-:W-:Y:S02]  /*54b0*/  ISETP.LT.AND P2, PT, R4, UR19, !P0 ;  /* 0x0000001304007c0c */ /* 0x000fe4000c741270 */
[----:B------:R-:W-:Y:S01]  /*54c0*/  LOP3.LUT R4, R0, 0xb, RZ, 0xfc, !PT ;  /* 0x0000000b00047812 */ /* 0x000fe200078efcff */
[----:B------:R-:W-:Y:S01]  /*54d0*/  @P5 STG.E.U16 desc[UR24][R78.64], R10 ;  /* 0x0000000a4e005986 */ /* 0x000fe2000c101518 */
[----:B0-----:R-:W-:Y:S02]  /*54e0*/  PRMT R5, R10, 0x7632, R5 ;  /* 0x000076320a057816 */ /* 0x001fe40000000005 */
[----:B------:R-:W-:Y:S02]  /*54f0*/  ISETP.LT.AND P5, PT, R4, UR19, !P0 ;  /* 0x0000001304007c0c */ /* 0x000fe4000c7a1270 */
[----:B------:R-:W-:Y:S01]  /*5500*/  LOP3.LUT R6, R0, 0xc, RZ, 0xfc, !PT ;  /* 0x0000000c00067812 */ /* 0x000fe200078efcff */
[----:B------:R0:W-:Y:S01]  /*5510*/  @P4 STG.E.U16 desc[UR24][R80.64], R5 ;  /* 0x0000000550004986 */ /* 0x0001e2000c101518 */
[----:B------:R-:W-:-:S02]  /*5520*/  LEA R4, P4, R84, R2, 0x1 ;  /* 0x0000000254047211 */ /* 0x000fc400078808ff */
[----:B--2---:R-:W-:Y:S01]  /*5530*/  LOP3.LUT R7, R0, 0xd, RZ, 0xfc, !PT ;  /* 0x0000000d00077812 */ /* 0x004fe200078efcff */
[----:B------:R-:W-:Y:S01]  /*5540*/  @P6 STG.E.U16 desc[UR24][R82.64], R12 ;  /* 0x0000000c52006986 */ /* 0x000fe2000c101518 */
[----:B------:R-:W-:Y:S02]  /*5550*/  PRMT R13, R14, 0x7632, R13 ;  /* 0x000076320e0d7816 */ /* 0x000fe4000000000d */
[----:B------:R-:W-:Y:S02]  /*5560*/  LOP3.LUT R11, R0, 0xe, RZ, 0xfc, !PT ;  /* 0x0000000e000b7812 */ /* 0x000fe400078efcff */
[----:B------:R-:W-:Y:S02]  /*5570*/  F2FP.BF16.F32.PACK_AB R16, R17, R16 ;  /* 0x000000101110723e */ /* 0x000fe400000010ff */
[----:B------:R-:W-:Y:S02]  /*5580*/  F2FP.BF16.F32.PACK_AB R18, R19, R18 ;  /* 0x000000121312723e */ /* 0x000fe400000010ff */
[C---:B0-----:R-:W-:Y:S01]  /*5590*/  LEA.HI.X.SX32 R5, R84.reuse, R3, 0x1, P4 ;  /* 0x0000000354057211 */ /* 0x041fe200020f0eff */
[----:B------:R-:W-:Y:S01]  /*55a0*/  VIADD R84, R84, UR6 ;  /* 0x0000000654547c36 */ /* 0x000fe20008000000 */
[----:B------:R-:W-:-:S02]  /*55b0*/  ISETP.LT.AND P4, PT, R6, UR19, !P0 ;  /* 0x0000001306007c0c */ /* 0x000fc4000c781270 */
[----:B------:R-:W-:Y:S01]  /*55c0*/  F2FP.BF16.F32.PACK_AB R20, R21, R20 ;  /* 0x000000141514723e */ /* 0x000fe200000010ff */
[C---:B------:R-:W-:Y:S01]  /*55d0*/  VIADD R10, R84.reuse, UR6 ;  /* 0x00000006540a7c36 */ /* 0x040fe20008000000 */
[CC--:B------:R-:W-:Y:S01]  /*55e0*/  LEA R6, P6, R84.reuse, R2.reuse, 0x1 ;  /* 0x0000000254067211 */ /* 0x0c0fe200078c08ff */
[----:B------:R0:W-:Y:S01]  /*55f0*/  @P3 STG.E.U16 desc[UR24][R4.64], R9 ;  /* 0x0000000904003986 */ /* 0x0001e2000c101518 */
[----:B------:R-:W-:Y:S02]  /*5600*/  ISETP.LT.AND P3, PT, R7, UR19, !P0 ;  /* 0x0000001307007c0c */ /* 0x000fe4000c761270 */
[----:B------:R-:W-:Y:S02]  /*5610*/  LEA.HI.X.SX32 R7, R84, R3, 0x1, P6 ;  /* 0x0000000354077211 */ /* 0x000fe400030f0eff */
[----:B------:R-:W-:Y:S02]  /*5620*/  LEA R8, P6, R10, R2, 0x1 ;  /* 0x000000020a087211 */ /* 0x000fe400078c08ff */
[----:B------:R-:W-:Y:S01]  /*5630*/  F2FP.BF16.F32.PACK_AB R22, R23, R22 ;  /* 0x000000161716723e */ /* 0x000fe200000010ff */
[----:B------:R2:W-:Y:S01]  /*5640*/  @P2 STG.E.U16 desc[UR24][R6.64], R14 ;  /* 0x0000000e06002986 */ /* 0x0005e2000c101518 */
[----:B------:R-:W-:-:S02]  /*5650*/  ISETP.LT.AND P2, PT, R11, UR19, !P0 ;  /* 0x000000130b007c0c */ /* 0x000fc4000c741270 */
[----:B------:R-:W-:Y:S02]  /*5660*/  F2FP.BF16.F32.PACK_AB R24, R25, R24 ;  /* 0x000000181918723e */ /* 0x000fe400000010ff */
[C---:B0-----:R-:W-:Y:S01]  /*5670*/  LEA.HI.X.SX32 R9, R10.reuse, R3, 0x1, P6 ;  /* 0x000000030a097211 */ /* 0x041fe200030f0eff */
[----:B------:R-:W-:Y:S01]  /*5680*/  VIADD R10, R10, UR6 ;  /* 0x000000060a0a7c36 */ /* 0x000fe20008000000 */
[----:B------:R-:W-:Y:S02]  /*5690*/  LOP3.LUT R5, R0, 0xf, RZ, 0xfc, !PT ;  /* 0x0000000f00057812 */ /* 0x000fe400078efcff */
[----:B------:R-:W-:Y:S01]  /*56a0*/  F2FP.BF16.F32.PACK_AB R26, R27, R26 ;  /* 0x0000001a1b1a723e */ /* 0x000fe200000010ff */
[C---:B------:R-:W-:Y:S01]  /*56b0*/  VIADD R12, R10.reuse, UR6 ;  /* 0x000000060a0c7c36 */ /* 0x040fe20008000000 */
[----:B------:R-:W-:Y:S01]  /*56c0*/  LEA R4, P6, R10, R2, 0x1 ;  /* 0x000000020a047211 */ /* 0x000fe200078c08ff */
[----:B------:R0:W-:Y:S01]  /*56d0*/  @P5 STG.E.U16 desc[UR24][R8.64], R13 ;  /* 0x0000000d08005986 */ /* 0x0001e2000c101518 */
[----:B------:R-:W-:-:S02]  /*56e0*/  ISETP.LT.AND P5, PT, R5, UR19, !P0 ;  /* 0x0000001305007c0c */ /* 0x000fc4000c7a1270 */
[-C--:B------:R-:W-:Y:S02]  /*56f0*/  LEA.HI.X.SX32 R5, R10, R3.reuse, 0x1, P6 ;  /* 0x000000030a057211 */ /* 0x080fe400030f0eff */
[----:B------:R-:W-:Y:S02]  /*5700*/  LEA R10, P6, R12, R2, 0x1 ;  /* 0x000000020c0a7211 */ /* 0x000fe400078c08ff */
[----:B--2---:R-:W-:Y:S01]  /*5710*/  LOP3.LUT R6, R0, 0x10, RZ, 0xfc, !PT ;  /* 0x0000001000067812 */ /* 0x004fe200078efcff */
[----:B------:R2:W-:Y:S01]  /*5720*/  @P4 STG.E.U16 desc[UR24][R4.64], R16 ;  /* 0x0000001004004986 */ /* 0x0005e2000c101518 */
[C---:B------:R-:W-:Y:S01]  /*5730*/  LEA.HI.X.SX32 R11, R12.reuse, R3, 0x1, P6 ;  /* 0x000000030c0b7211 */ /* 0x040fe200030f0eff */
[----:B------:R-:W-:Y:S01]  /*5740*/  VIADD R12, R12, UR6 ;  /* 0x000000060c0c7c36 */ /* 0x000fe20008000000 */
[----:B------:R-:W-:Y:S02]  /*5750*/  ISETP.LT.AND P4, PT, R6, UR19, !P0 ;  /* 0x0000001306007c0c */ /* 0x000fe4000c781270 */
[----:B0-----:R-:W-:Y:S01]  /*5760*/  PRMT R9, R16, 0x7632, R9 ;  /* 0x0000763210097816 */ /* 0x001fe20000000009 */
[----:B------:R-:W-:Y:S01]  /*5770*/  VIADD R13, R12, UR6 ;  /* 0x000000060c0d7c36 */ /* 0x000fe20008000000 */
[----:B------:R-:W-:-:S02]  /*5780*/  LOP3.LUT R7, R0, 0x11, RZ, 0xfc, !PT ;  /* 0x0000001100077812 */ /* 0x000fc400078efcff */
[CC--:B------:R-:W-:Y:S01]  /*5790*/  LEA R6, P6, R12.reuse, R2.reuse, 0x1 ;  /* 0x000000020c067211 */ /* 0x0c0fe200078c08ff */
[----:B------:R0:W-:Y:S01]  /*57a0*/  @P3 STG.E.U16 desc[UR24][R10.64], R9 ;  /* 0x000000090a003986 */ /* 0x0001e2000c101518 */
[----:B------:R-:W-:Y:S02]  /*57b0*/  ISETP.LT.AND P3, PT, R7, UR19, !P0 ;  /* 0x0000001307007c0c */ /* 0x000fe4000c761270 */
[----:B------:R-:W-:Y:S02]  /*57c0*/  LEA.HI.X.SX32 R7, R12, R3, 0x1, P6 ;  /* 0x000000030c077211 */ /* 0x000fe400030f0eff */
[----:B------:R-:W-:Y:S02]  /*57d0*/  LEA R8, P6, R13, R2, 0x1 ;  /* 0x000000020d087211 */ /* 0x000fe400078c08ff */
[C---:B--2---:R-:W-:Y:S01]  /*57e0*/  LOP3.LUT R4, R0.reuse, 0x12, RZ, 0xfc, !PT ;  /* 0x0000001200047812 */ /* 0x044fe200078efcff */
[----:B------:R2:W-:Y:S01]  /*57f0*/  @P2 STG.E.U16 desc[UR24][R6.64], R18 ;  /* 0x0000001206002986 */ /* 0x0005e2000c101518 */
[----:B------:R-:W-:-:S02]  /*5800*/  LOP3.LUT R5, R0, 0x13, RZ, 0xfc, !PT ;  /* 0x0000001300057812 */ /* 0x000fc400078efcff */
[----:B------:R-:W-:Y:S02]  /*5810*/  ISETP.LT.AND P2, PT, R4, UR19, !P0 ;  /* 0x0000001304007c0c */ /* 0x000fe4000c741270 */
[C---:B0-----:R-:W-:Y:S01]  /*5820*/  LEA.HI.X.SX32 R9, R13.reuse, R3, 0x1, P6 ;  /* 0x000000030d097211 */ /* 0x041fe200030f0eff */
[----:B------:R-:W-:Y:S01]  /*5830*/  VIADD R13, R13, UR6 ;  /* 0x000000060d0d7c36 */ /* 0x000fe20008000000 */
[----:B------:R-:W-:Y:S02]  /*5840*/  PRMT R11, R18, 0x7632, R11 ;  /* 0x00007632120b7816 */ /* 0x000fe4000000000b */
[----:B------:R-:W-:Y:S01]  /*5850*/  F2FP.BF16.F32.PACK_AB R28, R29, R28 ;  /* 0x0000001c1d1c723e */ /* 0x000fe200000010ff */
[C---:B------:R-:W-:Y:S01]  /*5860*/  VIADD R12, R13.reuse, UR6 ;  /* 0x000000060d0c7c36 */ /* 0x040fe20008000000 */
[----:B------:R-:W-:Y:S01]  /*5870*/  LEA R4, P6, R13, R2, 0x1 ;  /* 0x000000020d047211 */ /* 0x000fe200078c08ff */
[----:B------:R0:W-:Y:S01]  /*5880*/  @P5 STG.E.U16 desc[UR24][R8.64], R11 ;  /* 0x0000000b08005986 */ /* 0x0001e2000c101518 */
[----:B------:R-:W-:-:S02]  /*5890*/  ISETP.LT.AND P5, PT, R5, UR19, !P0 ;  /* 0x0000001305007c0c */ /* 0x000fc4000c7a1270 */
[-C--:B------:R-:W-:Y:S02]  /*58a0*/  LEA.HI.X.SX32 R5, R13, R3.reuse, 0x1, P6 ;  /* 0x000000030d057211 */ /* 0x080fe400030f0eff */
[----:B------:R-:W-:Y:S02]  /*58b0*/  LEA R10, P6, R12, R2, 0x1 ;  /* 0x000000020c0a7211 */ /* 0x000fe400078c08ff */
[C---:B--2---:R-:W-:Y:S01]  /*58c0*/  LOP3.LUT R6, R0.reuse, 0x14, RZ, 0xfc, !PT ;  /* 0x0000001400067812 */ /* 0x044fe200078efcff */
[----:B------:R2:W-:Y:S01]  /*58d0*/  @P4 STG.E.U16 desc[UR24][R4.64], R20 ;  /* 0x0000001404004986 */ /* 0x0005e2000c101518 */
[----:B------:R-:W-:Y:S02]  /*58e0*/  LOP3.LUT R7, R0, 0x15, RZ, 0xfc, !PT ;  /* 0x0000001500077812 */ /* 0x000fe400078efcff */
[----:B------:R-:W-:Y:S02]  /*58f0*/  ISETP.LT.AND P4, PT, R6, UR19, !P0 ;  /* 0x0000001306007c0c */ /* 0x000fe4000c781270 */
[C---:B0-----:R-:W-:Y:S01]  /*5900*/  LEA.HI.X.SX32 R11, R12.reuse, R3, 0x1, P6 ;  /* 0x000000030c0b7211 */ /* 0x041fe200030f0eff */
[----:B------:R-:W-:Y:S01]  /*5910*/  VIADD R12, R12, UR6 ;  /* 0x000000060c0c7c36 */ /* 0x000fe20008000000 */
[----:B------:R-:W-:-:S02]  /*5920*/  PRMT R9, R20, 0x7632, R9 ;  /* 0x0000763214097816 */ /* 0x000fc40000000009 */
[----:B------:R-:W-:Y:S01]  /*5930*/  F2FP.BF16.F32.PACK_AB R30, R31, R30 ;  /* 0x0000001e1f1e723e */ /* 0x000fe200000010ff */
[C---:B------:R-:W-:Y:S01]  /*5940*/  VIADD R13, R12.reuse, UR6 ;  /* 0x000000060c0d7c36 */ /* 0x040fe20008000000 */
        /* <DEDUP_REMOVED lines=236> */
[----:B------:R-:W-:Y:S01]  /*6810*/  LOP3.LUT R15, R0, 0x3e, RZ, 0xfc, !PT ;  /* 0x0000003e000f7812 */ /* 0x000fe200078efcff */
        /* <DEDUP_REMOVED lines=13> */
[----:B------:R-:W-:Y:S01]  /*68f0*/  LOP3.LUT R14, R0, 0x3f, RZ, 0xfc, !PT ;  /* 0x0000003f000e7812 */ /* 0x000fe200078efcff */
        /* <DEDUP_REMOVED lines=20> */
[----:B--2---:R-:W-:Y:S01]  /*6a40*/  PRMT R7, R60, 0x7632, R7 ;  /* 0x000076323c077816 */ /* 0x004fe20000000007 */
[----:B------:R2:W-:Y:S01]  /*6a50*/  @P4 STG.E.U16 desc[UR24][R4.64], R60 ;  /* 0x0000003c04004986 */ /* 0x0005e2000c101518 */
[----:B------:R-:W-:Y:S02]  /*6a60*/  LOP3.LUT R6, R0, 0x3c, RZ, 0xfc, !PT ;  /* 0x0000003c00067812 */ /* 0x000fe400078efcff */
[----:B------:R-:W-:Y:S02]  /*6a70*/  F2FP.BF16.F32.PACK_AB R66, R67, R66 ;  /* 0x000000424342723e */ /* 0x000fe400000010ff */
[C---:B0-----:R-:W-:Y:S01]  /*6a80*/  LEA.HI.X.SX32 R11, R12.reuse, R3, 0x1, P6 ;  /* 0x000000030c0b7211 */ /* 0x041fe200030f0eff */
[----:B------:R-:W-:Y:S01]  /*6a90*/  VIADD R12, R12, UR6 ;  /* 0x000000060c0c7c36 */ /* 0x000fe20008000000 */
[----:B------:R-:W-:-:S02]  /*6aa0*/  ISETP.LT.AND P4, PT, R6, UR19, !P0 ;  /* 0x0000001306007c0c */ /* 0x000fc4000c781270 */
[----:B------:R-:W-:Y:S01]  /*6ab0*/  LOP3.LUT R9, R0, 0x3d, RZ, 0xfc, !PT ;  /* 0x0000003d00097812 */ /* 0x000fe200078efcff */
[----:B------:R0:W-:Y:S01]  /*6ac0*/  @P3 STG.E.U16 desc[UR24][R10.64], R7 ;  /* 0x000000070a003986 */ /* 0x0001e2000c101518 */
[C---:B------:R-:W-:Y:S01]  /*6ad0*/  LEA R6, P3, R12.reuse, R2, 0x1 ;  /* 0x000000020c067211 */ /* 0x040fe200078608ff */
[----:B------:R-:W-:-:S05]  /*6ae0*/  VIADD R8, R12, UR6 ;  /* 0x000000060c087c36 */ /* 0x000fca0008000000 */
[----:B--2---:R-:W-:-:S04]  /*6af0*/  LEA R4, P6, R8, R2, 0x1 ;  /* 0x0000000208047211 */ /* 0x004fc800078c08ff */
[-C--:B------:R-:W-:Y:S02]  /*6b00*/  LEA.HI.X.SX32 R5, R8, R3.reuse, 0x1, P6 ;  /* 0x0000000308057211 */ /* 0x080fe400030f0eff */
[----:B0-----:R-:W-:Y:S02]  /*6b10*/  LEA.HI.X.SX32 R7, R12, R3, 0x1, P3 ;  /* 0x000000030c077211 */ /* 0x001fe400018f0eff */
[----:B------:R-:W-:Y:S01]  /*6b20*/  ISETP.LT.AND P3, PT, R9, UR19, !P0 ;  /* 0x0000001309007c0c */ /* 0x000fe2000c761270 */
[----:B------:R-:W-:Y:S02]  /*6b30*/  VIADD R9, R8, UR6 ;  /* 0x0000000608097c36 */ /* 0x000fe40008000000 */
[----:B------:R0:W-:Y:S02]  /*6b40*/  @P2 STG.E.U16 desc[UR24][R6.64], R62 ;  /* 0x0000003e06002986 */ /* 0x0001e4000c101518 */
[C---:B------:R-:W-:Y:S01]  /*6b50*/  VIADD R11, R9.reuse, UR6 ;  /* 0x00000006090b7c36 */ /* 0x040fe20008000000 */
[----:B------:R-:W-:-:S03]  /*6b60*/  LEA R8, P2, R9, R2, 0x1 ;  /* 0x0000000209087211 */ /* 0x000fc600078408ff */
[C---:B------:R-:W-:Y:S01]  /*6b70*/  VIADD R13, R11.reuse, UR6 ;  /* 0x000000060b0d7c36 */ /* 0x040fe20008000000 */
[-C--:B------:R-:W-:Y:S02]  /*6b80*/  LEA R10, P6, R11, R2.reuse, 0x1 ;  /* 0x000000020b0a7211 */ /* 0x080fe400078c08ff */
[-C--:B------:R-:W-:Y:S01]  /*6b90*/  LEA.HI.X.SX32 R9, R9, R3.reuse, 0x1, P2 ;  /* 0x0000000309097211 */ /* 0x080fe200010f0eff */
[----:B------:R-:W-:Y:S01]  /*6ba0*/  VIADD R0, R13, UR6 ;  /* 0x000000060d007c36 */ /* 0x000fe20008000000 */
[----:B------:R-:W-:Y:S02]  /*6bb0*/  LEA.HI.X.SX32 R11, R11, R3, 0x1, P6 ;  /* 0x000000030b0b7211 */ /* 0x000fe400030f0eff */
[----:B------:R-:W-:Y:S02]  /*6bc0*/  LEA R12, P6, R13, R2, 0x1 ;  /* 0x000000020d0c7211 */ /* 0x000fe400078c08ff */
[----:B------:R-:W-:Y:S02]  /*6bd0*/  ISETP.LT.AND P2, PT, R15, UR19, !P0 ;  /* 0x000000130f007c0c */ /* 0x000fe4000c741270 */
[----:B------:R-:W-:-:S02]  /*6be0*/  ISETP.LT.AND P0, PT, R14, UR19, !P0 ;  /* 0x000000130e007c0c */ /* 0x000fc4000c701270 */
[----:B0-----:R-:W-:Y:S02]  /*6bf0*/  PRMT R6, R62, 0x7632, R6 ;  /* 0x000076323e067816 */ /* 0x001fe40000000006 */
[-C--:B------:R-:W-:Y:S02]  /*6c00*/  LEA.HI.X.SX32 R13, R13, R3.reuse, 0x1, P6 ;  /* 0x000000030d0d7211 */ /* 0x080fe400030f0eff */
[C---:B------:R-:W-:Y:S01]  /*6c10*/  LEA R2, P6, R0.reuse, R2, 0x1 ;  /* 0x0000000200027211 */ /* 0x040fe200078c08ff */
[----:B------:R0:W-:Y:S03]  /*6c20*/  @P5 STG.E.U16 desc[UR24][R4.64], R6 ;  /* 0x0000000604005986 */ /* 0x0001e6000c101518 */
[----:B------:R-:W-:Y:S01]  /*6c30*/  LEA.HI.X.SX32 R3, R0, R3, 0x1, P6 ;  /* 0x0000000300037211 */ /* 0x000fe200030f0eff */
[----:B------:R2:W-:Y:S01]  /*6c40*/  @P4 STG.E.U16 desc[UR24][R8.64], R64 ;  /* 0x0000004008004986 */ /* 0x0005e2000c101518 */
[----:B------:R-:W-:-:S02]  /*6c50*/  PRMT R0, R66, 0x7632, R0 ;  /* 0x0000763242007816 */ /* 0x000fc40000000000 */
[----:B0-----:R-:W-:-:S05]  /*6c60*/  PRMT R5, R64, 0x7632, R5 ;  /* 0x0000763240057816 */ /* 0x001fca0000000005 */
[----:B------:R2:W-:Y:S04]  /*6c70*/  @P3 STG.E.U16 desc[UR24][R10.64], R5 ;  /* 0x000000050a003986 */ /* 0x0005e8000c101518 */
[----:B------:R2:W-:Y:S04]  /*6c80*/  @P2 STG.E.U16 desc[UR24][R12.64], R66 ;  /* 0x000000420c002986 */ /* 0x0005e8000c101518 */
[----:B------:R2:W-:Y:S01]  /*6c90*/  @P0 STG.E.U16 desc[UR24][R2.64], R0 ;  /* 0x0000000002000986 */ /* 0x0005e2000c101518 */
[----:B-1----:R-:W-:Y:S06]  /*6ca0*/  BAR.SYNC.DEFER_BLOCKING 0x0 ;  /* 0x0000000000007b1d */ /* 0x002fec0000010000 */
[----:B------:R-:W-:Y:S05]  /*6cb0*/  @P1 BRA `(.L_x_14) ;  /* 0x0000000000a01947 */ /* 0x000fea0003800000 */
[----:B------:R-:W0:Y:S01]  /*6cc0*/  S2UR UR6, SR_CgaCtaId ;  /* 0x00000000000679c3 */ /* 0x000e220000008800 */
[----:B------:R-:W-:Y:S01]  /*6cd0*/  NOP ;  /* 0x0000000000007918 */ /* 0x000fe20000000000 */
[----:B------:R-:W-:Y:S01]  /*6ce0*/  UMOV UR4, 0x50 ;  /* 0x0000005000047882 */ /* 0x000fe20000000000 */
[----:B--2---:R-:W-:Y:S02]  /*6cf0*/  IMAD.U32 R0, RZ, RZ, UR10 ;  /* 0x0000000aff007e24 */ /* 0x004fe4000f8e00ff */
[----:B------:R-:W-:Y:S02]  /*6d00*/  IMAD.MOV.U32 R3, RZ, RZ, 0xf ;  /* 0x0000000fff037424 */ /* 0x000fe400078e00ff */
[----:B------:R-:W-:Y:S01]  /*6d10*/  IMAD.MOV.U32 R7, RZ, RZ, 0x1 ;  /* 0x00000001ff077424 */ /* 0x000fe200078e00ff */
[----:B------:R-:W-:-:S04]  /*6d20*/  LOP3.LUT R0, R0, 0xffff, RZ, 0xc0, !PT ;  /* 0x0000ffff00007812 */ /* 0x000fc800078ec0ff */
[----:B------:R-:W-:-:S05]  /*6d30*/  SHF.R.U32.HI R0, RZ, 0x5, R0 ;  /* 0x00000005ff007819 */ /* 0x000fca0000011600 */
[----:B------:R-:W-:Y:S01]  /*6d40*/  VIADD R2, R0, 0x10 ;  /* 0x0000001000027836 */ /* 0x000fe20000000000 */
[----:B------:R-:W-:Y:S01]  /*6d50*/  SHF.L.U32 R0, R3, R0, RZ ;  /* 0x0000000003007219 */ /* 0x000fe200000006ff */
[----:B0-----:R-:W-:-:S03]  /*6d60*/  ULEA UR6, UR6, UR4, 0x18 ;  /* 0x0000000406067291 */ /* 0x001fc6000f8ec0ff */
[----:B------:R-:W-:-:S04]  /*6d70*/  SHF.L.U32 R3, R7, R2, RZ ;  /* 0x0000000207037219 */ /* 0x000fc800000006ff */
[----:B------:R-:W-:Y:S02]  /*6d80*/  LOP3.LUT R0, R3, R0, RZ, 0xfc, !PT ;  /* 0x0000000003007212 */ /* 0x000fe400078efcff */
[----:B------:R-:W0:Y:S02]  /*6d90*/  LDS R5, [UR6] ;  /* 0x00000006ff057984 */ /* 0x000e240008000800 */
[C---:B------:R-:W-:Y:S02]  /*6da0*/  LOP3.LUT R2, R0.reuse, 0xffff, RZ, 0xc0, !PT ;  /* 0x0000ffff00027812 */ /* 0x040fe400078ec0ff */
[----:B0-----:R-:W-:-:S04]  /*6db0*/  LOP3.LUT R3, R0, 0xffff, R5, 0x80, !PT ;  /* 0x0000ffff00037812 */ /* 0x001fc800078e8005 */
[----:B------:R-:W-:-:S13]  /*6dc0*/  ISETP.NE.AND P0, PT, R3, R2, PT ;  /* 0x000000020300720c */ /* 0x000fda0003f05270 */
[----:B------:R-:W-:Y:S05]  /*6dd0*/  @P0 BRA `(.L_x_15) ;  /* 0x0000000000500947 */ /* 0x000fea0003800000 */
[----:B------:R-:W-:Y:S02]  /*6de0*/  SHF.R.U32.HI R5, RZ, 0x10, R5 ;  /* 0x00000010ff057819 */ /* 0x000fe40000011605 */
[----:B------:R-:W-:-:S04]  /*6df0*/  SHF.R.U32.HI R2, RZ, 0x10, R0 ;  /* 0x00000010ff027819 */ /* 0x000fc80000011600 */
[----:B------:R-:W-:-:S04]  /*6e00*/  LOP3.LUT R5, R5, R2, RZ, 0xc0, !PT ;  /* 0x0000000205057212 */ /* 0x000fc800078ec0ff */
[----:B------:R-:W-:-:S13]  /*6e10*/  ISETP.NE.AND P0, PT, R5, R2, PT ;  /* 0x000000020500720c */ /* 0x000fda0003f05270 */
[----:B------:R-:W-:Y:S05]  /*6e20*/  @P0 BRA `(.L_x_16) ;  /* 0x0000000000300947 */ /* 0x000fea0003800000 */
[----:B------:R-:W-:Y:S01]  /*6e30*/  R2UR UR4, R0 ;  /* 0x00000000000472ca */ /* 0x000fe200000e0000 */
[----:B------:R-:W-:Y:S01]  /*6e40*/  VOTEU.ANY UR5, UPT, PT ;  /* 0x0000000000057886 */ /* 0x000fe200038e0100 */
[----:B------:R-:W0:Y:S01]  /*6e50*/  S2R R0, SR_LANEID ;  /* 0x0000000000007919 */ /* 0x000e220000000000 */
[----:B------:R-:W-:-:S10]  /*6e60*/  UFLO.U32 UR5, UR5 ;  /* 0x00000005000572bd */ /* 0x000fd400080e0000 */
[----:B------:R-:W-:-:S06]  /*6e70*/  ULOP3.LUT UR4, URZ, UR4, URZ, 0x33, !UPT ;  /* 0x00000004ff047292 */ /* 0x000fcc000f8e33ff */
[----:B------:R-:W-:-:S04]  /*6e80*/  IMAD.U32 R2, RZ, RZ, UR4 ;  /* 0x00000004ff027e24 */ /* 0x000fc8000f8e00ff */
[----:B------:R-:W1:Y:S02]  /*6e90*/  REDUX UR7, R2 ;  /* 0x00000000020773c4 */ /* 0x000e640000000000 */
[----:B------:R3:W-:Y:S01]  /*6ea0*/  UTCATOMSWS.AND URZ, UR4 ;  /* 0x0000000400ff79e3 */ /* 0x0007e20008000000 */
[----:B0-----:R-:W-:Y:S01]  /*6eb0*/  ISETP.EQ.U32.AND P0, PT, R0, UR5, PT ;  /* 0x0000000500007c0c */ /* 0x001fe2000bf02070 */
[----:B-1----:R-:W-:-:S12]  /*6ec0*/  IMAD.U32 R0, RZ, RZ, UR7 ;  /* 0x00000007ff007e24 */ /* 0x002fd8000f8e00ff */
[----:B------:R3:W-:Y:S01]  /*6ed0*/  @P0 ATOMS.AND RZ, [UR6], R0 ;  /* 0x00000000ffff098c */ /* 0x0007e2000a800006 */
[----:B------:R-:W-:Y:S05]  /*6ee0*/  BRA `(.L_x_14) ;  /* 0x0000000000147947 */ /* 0x000fea0003800000 */
.L_x_16:
[----:B------:R-:W-:-:S07]  /*6ef0*/  MOV R2, 0x6f10 ;  /* 0x00006f1000027802 */ /* 0x000fce0000000f00 */
[----:B------:R-:W-:Y:S05]  /*6f00*/  CALL.REL.NOINC `($__internal_0_$__cuda_sm10x_tcgen05_guardrail_trap_col_being_dealloced_not_returned_by_alloc) ;  /* 0x00000000002c7944 */ /* 0x000fea0003c00000 */
[----:B------:R-:W-:Y:S05]  /*6f10*/  BRA `(.L_x_14) ;  /* 0x0000000000087947 */ /* 0x000fea0003800000 */
.L_x_15:
[----:B------:R-:W-:-:S07]  /*6f20*/  MOV R2, 0x6f40 ;  /* 0x00006f4000027802 */ /* 0x000fce0000000f00 */
[----:B------:R-:W-:Y:S05]  /*6f30*/  CALL.REL.NOINC `($__internal_2_$__cuda_sm10x_tcgen05_guardrail_trap_unallocated_columns_being_dealloced) ;  /* 0x0000000000387944 */ /* 0x000fea0003c00000 */
.L_x_14:
[----:B------:R-:W-:Y:S01]  /*6f40*/  NOP ;  /* 0x0000000000007918 */ /* 0x000fe20000000000 */
[----:B---3--:R-:W-:Y:S05]  /*6f50*/  EXIT ;  /* 0x000000000000794d */ /* 0x008fea0003800000 */
.L_x_9:
[----:B------:R-:W0:Y:S02]  /*6f60*/  SYNCS.PHASECHK.TRANS64.TRYWAIT P3, [UR13], R12 ;  /* 0x0000000cff0075a7 */ /* 0x000e24000806110d */
[----:B0-----:R-:W-:Y:S05]  /*6f70*/  @!P3 BRA `(.L_x_9) ;  /* 0xfffffffc00f8b947 */ /* 0x001fea000383ffff */
[----:B------:R-:W-:Y:S05]  /*6f80*/  BRA `(.L_x_17) ;  /* 0xffffffd800107947 */ /* 0x000fea000383ffff */
.L_x_13:
[----:B------:R-:W4:Y:S02]  /*6f90*/  SYNCS.PHASECHK.TRANS64.TRYWAIT P0, [UR13], R4 ;  /* 0x00000004ff0075a7 */ /* 0x000f24000800110d */
[----:B----4-:R-:W-:Y:S05]  /*6fa0*/  @!P0 BRA `(.L_x_13) ;  /* 0xfffffffc00f88947 */ /* 0x010fea000383ffff */
[----:B------:R-:W-:Y:S05]  /*6fb0*/  BRA `(.L_x_12) ;  /* 0xffffffe000087947 */ /* 0x000fea000383ffff */
        .weak           $__internal_0_$__cuda_sm10x_tcgen05_guardrail_trap_col_being_dealloced_not_returned_by_alloc
        .type           $__internal_0_$__cuda_sm10x_tcgen05_guardrail_trap_col_being_dealloced_not_returned_by_alloc,@function
        .size           $__internal_0_$__cuda_sm10x_tcgen05_guardrail_trap_col_being_dealloced_not_returned_by_alloc,($__internal_1_$__cuda_sm10x_tcgen05_guardrail_trap_phase_invalid_during_alloc - $__internal_0_$__cuda_sm10x_tcgen05_guardrail_trap_col_being_dealloced_not_returned_by_alloc)
$__internal_0_$__cuda_sm10x_tcgen05_guardrail_trap_col_being_dealloced_not_returned_by_alloc:
[----:B------:R-:W-:Y:S05]  /*6fc0*/  BPT.TRAP 0x1 ;  /* 0x000000040000795c */ /* 0x000fea0000300000 */
[----:B------:R-:W-:-:S04]  /*6fd0*/  IMAD.MOV.U32 R3, RZ, RZ, 0x0 ;  /* 0x00000000ff037424 */ /* 0x000fc800078e00ff */
[----:B------:R-:W-:Y:S05]  /*6fe0*/  RET.REL.NODEC R2 `(matmul_kernel) ;  /* 0xffffff9002047950 */ /* 0x000fea0003c3ffff */
        .weak           $__internal_1_$__cuda_sm10x_tcgen05_guardrail_trap_phase_invalid_during_alloc
        .type           $__internal_1_$__cuda_sm10x_tcgen05_guardrail_trap_phase_invalid_during_alloc,@function
        .size           $__internal_1_$__cuda_sm10x_tcgen05_guardrail_trap_phase_invalid_during_alloc,($__internal_2_$__cuda_sm10x_tcgen05_guardrail_trap_unallocated_columns_being_dealloced - $__internal_1_$__cuda_sm10x_tcgen05_guardrail_trap_phase_invalid_during_alloc)
$__internal_1_$__cuda_sm10x_tcgen05_guardrail_trap_phase_invalid_during_alloc:
[----:B------:R-:W-:Y:S05]  /*6ff0*/  BPT.TRAP 0x1 ;  /* 0x000000040000795c */ /* 0x000fea0000300000 */
[----:B------:R-:W-:-:S04]  /*7000*/  IMAD.MOV.U32 R3, RZ, RZ, 0x0 ;  /* 0x00000000ff037424 */ /* 0x000fc800078e00ff */
[----:B------:R-:W-:Y:S05]  /*7010*/  RET.REL.NODEC R2 `(matmul_kernel) ;  /* 0xffffff8c02f87950 */ /* 0x000fea0003c3ffff */
        .weak           $__internal_2_$__cuda_sm10x_tcgen05_guardrail_trap_unallocated_columns_being_dealloced
        .type           $__internal_2_$__cuda_sm10x_tcgen05_guardrail_trap_unallocated_columns_being_dealloced,@function
        .size           $__internal_2_$__cuda_sm10x_tcgen05_guardrail_trap_unallocated_columns_being_dealloced,(.L_x_21 - $__internal_2_$__cuda_sm10x_tcgen05_guardrail_trap_unallocated_columns_being_dealloced)
$__internal_2_$__cuda_sm10x_tcgen05_guardrail_trap_unallocated_columns_being_dealloced:
[----:B------:R-:W-:Y:S05]  /*7020*/  BPT.TRAP 0x1 ;  /* 0x000000040000795c */ /* 0x000fea0000300000 */
[----:B------:R-:W-:-:S04]  /*7030*/  IMAD.MOV.U32 R3, RZ, RZ, 0x0 ;  /* 0x00000000ff037424 */ /* 0x000fc800078e00ff */
[----:B------:R-:W-:Y:S05]  /*7040*/  RET.REL.NODEC R2 `(matmul_kernel) ;  /* 0xffffff8c02ec7950 */ /* 0x000fea0003c3ffff */
.L_x_18:
[----:B------:R-:W-:-:S00]  /*7050*/  BRA `(.L_x_18) ;  /* 0xfffffffc00fc7947 */ /* 0x000fc0000383ffff */
[----:B------:R-:W-:-:S00]  /*7060*/  NOP ;  /* 0x0000000000007918 */ /* 0x000fc00000000000 */
        /* <DEDUP_REMOVED lines=9> */
.L_x_21:


//--------------------- .nv.shared.matmul_kernel  --------------------------
	.section	.nv.shared.matmul_kernel,"aw",@nobits
	.sectionflags	@""
	.align	16
	.zero		1024


//--------------------- .nv.shared.reserved.0     --------------------------
	.section	.nv.shared.reserved.0,"aw",@nobits
	.align	8
	.weak		__nv_reservedSMEM_offset_0_alias
	.size		__nv_reservedSMEM_offset_0_alias, 0, 64
	.other		__nv_reservedSMEM_offset_0_alias,@"STO_CUDA_RESERVED_SHARED STV_DEFAULT"
__nv_reservedSMEM_offset_0_alias:
	.zero		0
.nv.shared.reserved.0:
	.zero		64
	.weak		__nv_reservedSMEM_allocation_phase
	.type		__nv_reservedSMEM_allocation_phase,@object
	.size		__nv_reservedSMEM_allocation_phase,(.L_0 - __nv_reservedSMEM_allocation_phase)
__nv_reservedSMEM_allocation_phase:
	.zero		1
.L_0:
	.zero		7
	.weak		__nv_reservedSMEM_devtool_atexit_pc
	.type		__nv_reservedSMEM_devtool_atexit_pc,@object
	.size		__nv_reservedSMEM_devtool_atexit_pc,(__nv_reservedSMEM_allocation_mask - __nv_reservedSMEM_devtool_atexit_pc)
__nv_reservedSMEM_devtool_atexit_pc:
	.zero		8
	.weak		__nv_reservedSMEM_allocation_mask
	.type		__nv_reservedSMEM_allocation_mask,@object
	.size		__nv_reservedSMEM_allocation_mask,(.L_2 - __nv_reservedSMEM_allocation_mask)
__nv_reservedSMEM_allocation_mask:
	.zero		4
.L_2:


//--------------------- .nv.constant0.matmul_kernel --------------------------
	.section	.nv.constant0.matmul_kernel,"a",@progbits
	.sectionflags	@""
	.align	4
.nv.constant0.matmul_kernel:
	.zero		976


//--------------------- SYMBOLS --------------------------

	.type		.nv.reservedSmem.offset0,@object
	.size		.nv.reservedSmem.offset0,0x4
	.type		.nv.reservedSmem.cap,@object
	.size		.nv.reservedSmem.cap,0x4
